//
// Generated by NVIDIA NVVM Compiler
//
// Compiler Build ID: CL-36424714
// Cuda compilation tools, release 13.0, V13.0.88
// Based on NVVM 20.0.0
//

.version 9.0
.target sm_100
.address_size 64

	// .globl	_Z6likeliPdiiiS_S_S_S_S_S_
.extern .func  (.param .b64 func_retval0) malloc
(
	.param .b64 malloc_param_0
)
;
.extern .func free
(
	.param .b64 free_param_0
)
;
.func  (.param .b64 func_retval0) __internal_accurate_pow
(
	.param .b64 __internal_accurate_pow_param_0
)
;

.visible .entry _Z6likeliPdiiiS_S_S_S_S_S_(
	.param .u64 .ptr .align 1 _Z6likeliPdiiiS_S_S_S_S_S__param_0,
	.param .u32 _Z6likeliPdiiiS_S_S_S_S_S__param_1,
	.param .u32 _Z6likeliPdiiiS_S_S_S_S_S__param_2,
	.param .u32 _Z6likeliPdiiiS_S_S_S_S_S__param_3,
	.param .u64 .ptr .align 1 _Z6likeliPdiiiS_S_S_S_S_S__param_4,
	.param .u64 .ptr .align 1 _Z6likeliPdiiiS_S_S_S_S_S__param_5,
	.param .u64 .ptr .align 1 _Z6likeliPdiiiS_S_S_S_S_S__param_6,
	.param .u64 .ptr .align 1 _Z6likeliPdiiiS_S_S_S_S_S__param_7,
	.param .u64 .ptr .align 1 _Z6likeliPdiiiS_S_S_S_S_S__param_8,
	.param .u64 .ptr .align 1 _Z6likeliPdiiiS_S_S_S_S_S__param_9
)
{
	.reg .pred 	%p<49>;
	.reg .b32 	%r<152>;
	.reg .b32 	%f<7>;
	.reg .b64 	%rd<155>;
	.reg .b64 	%fd<343>;

	ld.param.u64 	%rd29, [_Z6likeliPdiiiS_S_S_S_S_S__param_0];
	ld.param.u32 	%r48, [_Z6likeliPdiiiS_S_S_S_S_S__param_1];
	ld.param.u32 	%r46, [_Z6likeliPdiiiS_S_S_S_S_S__param_2];
	ld.param.u32 	%r47, [_Z6likeliPdiiiS_S_S_S_S_S__param_3];
	ld.param.u64 	%rd26, [_Z6likeliPdiiiS_S_S_S_S_S__param_4];
	ld.param.u64 	%rd30, [_Z6likeliPdiiiS_S_S_S_S_S__param_5];
	ld.param.u64 	%rd27, [_Z6likeliPdiiiS_S_S_S_S_S__param_7];
	ld.param.u64 	%rd31, [_Z6likeliPdiiiS_S_S_S_S_S__param_8];
	cvta.to.global.u64 	%rd1, %rd30;
	cvta.to.global.u64 	%rd2, %rd29;
	cvta.to.global.u64 	%rd3, %rd31;
	cvta.to.global.u64 	%rd4, %rd27;
	cvta.to.global.u64 	%rd5, %rd26;
	mov.u32 	%r49, %tid.x;
	mov.u32 	%r50, %ntid.x;
	mov.u32 	%r51, %ctaid.x;
	mad.lo.s32 	%r1, %r50, %r51, %r49;
	setp.ge.s32 	%p1, %r1, %r48;
	@%p1 bra 	$L__BB0_55;
	setp.lt.s32 	%p2, %r47, 1;
	mov.f64 	%fd342, 0d0000000000000000;
	@%p2 bra 	$L__BB0_54;
	mul.lo.s32 	%r52, %r46, %r1;
	cvt.s64.s32 	%rd6, %r52;
	cvt.rn.f64.s32 	%fd46, %r46;
	mul.f64 	%fd47, %fd46, 0d3FE0000000000000;
	mov.f64 	%fd48, 0d401921FB54442EEA;
	{
	.reg .b32 %temp; 
	mov.b64 	{%temp, %r53}, %fd48;
	}
	{
	.reg .b32 %temp; 
	mov.b64 	{%temp, %r54}, %fd47;
	}
	shr.u32 	%r55, %r54, 20;
	and.b32  	%r56, %r55, 2047;
	add.s32 	%r57, %r56, -1012;
	mov.b64 	%rd32, %fd47;
	shl.b64 	%rd33, %rd32, %r57;
	setp.eq.s64 	%p3, %rd33, -9223372036854775808;
	{ // callseq 0, 0
	.param .b64 param0;
	st.param.f64 	[param0], %fd47;
	.param .b64 retval0;
	call.uni (retval0), 
	__internal_accurate_pow, 
	(
	param0
	);
	ld.param.f64 	%fd49, [retval0];
	} // callseq 0
	setp.lt.s32 	%p4, %r53, 0;
	neg.f64 	%fd51, %fd49;
	selp.f64 	%fd52, %fd51, %fd49, %p3;
	selp.f64 	%fd53, %fd52, %fd49, %p4;
	cvt.rzi.f64.f64 	%fd54, %fd47;
	setp.neu.f64 	%p5, %fd47, %fd54;
	selp.f64 	%fd55, 0dFFF8000000000000, %fd53, %p5;
	selp.f64 	%fd56, %fd55, %fd53, %p4;
	add.f64 	%fd57, %fd47, 0d401921FB54442EEA;
	{
	.reg .b32 %temp; 
	mov.b64 	{%temp, %r58}, %fd57;
	}
	and.b32  	%r59, %r58, 2146435072;
	setp.eq.s32 	%p6, %r59, 2146435072;
	abs.f64 	%fd58, %fd47;
	setp.eq.f64 	%p7, %fd58, 0d7FF0000000000000;
	setp.lt.s32 	%p8, %r54, 0;
	selp.b32 	%r60, 0, 2146435072, %p8;
	mov.b32 	%r61, 0;
	mov.b64 	%fd59, {%r61, %r60};
	selp.f64 	%fd60, %fd59, %fd56, %p6;
	selp.f64 	%fd61, %fd60, %fd56, %p7;
	setp.eq.f64 	%p9, %fd47, 0d0000000000000000;
	selp.f64 	%fd1, 0d3FF0000000000000, %fd61, %p9;
	mul.wide.s32 	%rd7, %r46, 8;
	setp.lt.s32 	%p10, %r46, 1;
	@%p10 bra 	$L__BB0_45;
	add.s32 	%r2, %r46, -1;
	and.b32  	%r3, %r46, 7;
	and.b32  	%r4, %r46, 3;
	and.b32  	%r5, %r46, 15;
	and.b32  	%r6, %r46, 2147483640;
	mov.f64 	%fd342, 0d0000000000000000;
	mov.b32 	%r137, 0;
$L__BB0_4:
	ld.param.u64 	%rd149, [_Z6likeliPdiiiS_S_S_S_S_S__param_7];
	ld.param.u64 	%rd148, [_Z6likeliPdiiiS_S_S_S_S_S__param_4];
	setp.lt.u32 	%p19, %r2, 7;
	cvta.to.global.u64 	%rd52, %rd148;
	mul.wide.u32 	%rd53, %r137, 8;
	add.s64 	%rd54, %rd52, %rd53;
	ld.global.f64 	%fd3, [%rd54];
	mul.lo.s32 	%r8, %r137, %r46;
	mul.lo.s32 	%r9, %r8, %r46;
	cvta.to.global.u64 	%rd55, %rd149;
	add.s64 	%rd56, %rd55, %rd53;
	ld.global.f64 	%fd121, [%rd56];
	sqrt.rn.f64 	%fd4, %fd121;
	{ // callseq 13, 0
	.param .b64 param0;
	st.param.b64 	[param0], %rd7;
	.param .b64 retval0;
	call.uni (retval0), 
	malloc, 
	(
	param0
	);
	ld.param.b64 	%rd57, [retval0];
	} // callseq 13
	mov.b32 	%r149, 0;
	@%p19 bra 	$L__BB0_7;
	and.b32  	%r92, %r46, 2147483640;
	neg.s32 	%r138, %r92;
	shl.b64 	%rd58, %rd6, 3;
	add.s64 	%rd59, %rd58, %rd2;
	add.s64 	%rd153, %rd59, 32;
	add.s64 	%rd152, %rd57, 32;
	mul.wide.u32 	%rd60, %r8, 8;
	add.s64 	%rd61, %rd1, %rd60;
	add.s64 	%rd151, %rd61, 32;
$L__BB0_6:
	.pragma "nounroll";
	ld.global.f64 	%fd122, [%rd153+-32];
	ld.global.f64 	%fd123, [%rd151+-32];
	sub.f64 	%fd124, %fd122, %fd123;
	st.f64 	[%rd152+-32], %fd124;
	ld.global.f64 	%fd125, [%rd153+-24];
	ld.global.f64 	%fd126, [%rd151+-24];
	sub.f64 	%fd127, %fd125, %fd126;
	st.f64 	[%rd152+-24], %fd127;
	ld.global.f64 	%fd128, [%rd153+-16];
	ld.global.f64 	%fd129, [%rd151+-16];
	sub.f64 	%fd130, %fd128, %fd129;
	st.f64 	[%rd152+-16], %fd130;
	ld.global.f64 	%fd131, [%rd153+-8];
	ld.global.f64 	%fd132, [%rd151+-8];
	sub.f64 	%fd133, %fd131, %fd132;
	st.f64 	[%rd152+-8], %fd133;
	ld.global.f64 	%fd134, [%rd153];
	ld.global.f64 	%fd135, [%rd151];
	sub.f64 	%fd136, %fd134, %fd135;
	st.f64 	[%rd152], %fd136;
	ld.global.f64 	%fd137, [%rd153+8];
	ld.global.f64 	%fd138, [%rd151+8];
	sub.f64 	%fd139, %fd137, %fd138;
	st.f64 	[%rd152+8], %fd139;
	ld.global.f64 	%fd140, [%rd153+16];
	ld.global.f64 	%fd141, [%rd151+16];
	sub.f64 	%fd142, %fd140, %fd141;
	st.f64 	[%rd152+16], %fd142;
	ld.global.f64 	%fd143, [%rd153+24];
	ld.global.f64 	%fd144, [%rd151+24];
	sub.f64 	%fd145, %fd143, %fd144;
	st.f64 	[%rd152+24], %fd145;
	add.s32 	%r138, %r138, 8;
	add.s64 	%rd153, %rd153, 64;
	add.s64 	%rd152, %rd152, 64;
	add.s64 	%rd151, %rd151, 64;
	setp.eq.s32 	%p20, %r138, 0;
	mov.u32 	%r149, %r6;
	@%p20 bra 	$L__BB0_7;
	bra.uni 	$L__BB0_6;
$L__BB0_7:
	setp.eq.s32 	%p21, %r3, 0;
	@%p21 bra 	$L__BB0_8;
	bra.uni 	$L__BB0_38;
$L__BB0_8:
	{ // callseq 14, 0
	.param .b64 param0;
	st.param.b64 	[param0], %rd7;
	.param .b64 retval0;
	call.uni (retval0), 
	malloc, 
	(
	param0
	);
	ld.param.b64 	%rd94, [retval0];
	} // callseq 14
	mov.b32 	%r139, 0;
$L__BB0_9:
	mul.wide.u32 	%rd95, %r139, 8;
	add.s64 	%rd19, %rd94, %rd95;
	mov.b64 	%rd96, 0;
	st.u64 	[%rd19], %rd96;
	mov.b32 	%r142, 0;
	mov.f64 	%fd326, 0d0000000000000000;
	@%p19 bra 	$L__BB0_12;
	add.s32 	%r14, %r139, %r9;
	mov.b32 	%r140, 0;
	mov.f64 	%fd326, 0d0000000000000000;
$L__BB0_11:
	.pragma "nounroll";
	mul.wide.u32 	%rd97, %r140, 8;
	add.s64 	%rd98, %rd57, %rd97;
	ld.f64 	%fd169, [%rd98];
	mad.lo.s32 	%r101, %r140, %r46, %r14;
	mul.wide.u32 	%rd99, %r101, 8;
	add.s64 	%rd100, %rd3, %rd99;
	ld.global.f64 	%fd170, [%rd100];
	fma.rn.f64 	%fd171, %fd169, %fd170, %fd326;
	st.f64 	[%rd19], %fd171;
	ld.f64 	%fd172, [%rd98+8];
	add.s32 	%r102, %r101, %r46;
	mul.wide.u32 	%rd101, %r102, 8;
	add.s64 	%rd102, %rd3, %rd101;
	ld.global.f64 	%fd173, [%rd102];
	fma.rn.f64 	%fd174, %fd172, %fd173, %fd171;
	st.f64 	[%rd19], %fd174;
	ld.f64 	%fd175, [%rd98+16];
	add.s32 	%r103, %r102, %r46;
	mul.wide.u32 	%rd103, %r103, 8;
	add.s64 	%rd104, %rd3, %rd103;
	ld.global.f64 	%fd176, [%rd104];
	fma.rn.f64 	%fd177, %fd175, %fd176, %fd174;
	st.f64 	[%rd19], %fd177;
	ld.f64 	%fd178, [%rd98+24];
	add.s32 	%r104, %r103, %r46;
	mul.wide.u32 	%rd105, %r104, 8;
	add.s64 	%rd106, %rd3, %rd105;
	ld.global.f64 	%fd179, [%rd106];
	fma.rn.f64 	%fd180, %fd178, %fd179, %fd177;
	st.f64 	[%rd19], %fd180;
	ld.f64 	%fd181, [%rd98+32];
	add.s32 	%r105, %r104, %r46;
	mul.wide.u32 	%rd107, %r105, 8;
	add.s64 	%rd108, %rd3, %rd107;
	ld.global.f64 	%fd182, [%rd108];
	fma.rn.f64 	%fd183, %fd181, %fd182, %fd180;
	st.f64 	[%rd19], %fd183;
	ld.f64 	%fd184, [%rd98+40];
	add.s32 	%r106, %r105, %r46;
	mul.wide.u32 	%rd109, %r106, 8;
	add.s64 	%rd110, %rd3, %rd109;
	ld.global.f64 	%fd185, [%rd110];
	fma.rn.f64 	%fd186, %fd184, %fd185, %fd183;
	st.f64 	[%rd19], %fd186;
	ld.f64 	%fd187, [%rd98+48];
	add.s32 	%r107, %r106, %r46;
	mul.wide.u32 	%rd111, %r107, 8;
	add.s64 	%rd112, %rd3, %rd111;
	ld.global.f64 	%fd188, [%rd112];
	fma.rn.f64 	%fd189, %fd187, %fd188, %fd186;
	st.f64 	[%rd19], %fd189;
	ld.f64 	%fd190, [%rd98+56];
	add.s32 	%r108, %r107, %r46;
	mul.wide.u32 	%rd113, %r108, 8;
	add.s64 	%rd114, %rd3, %rd113;
	ld.global.f64 	%fd191, [%rd114];
	fma.rn.f64 	%fd326, %fd190, %fd191, %fd189;
	st.f64 	[%rd19], %fd326;
	add.s32 	%r140, %r140, 8;
	setp.ne.s32 	%p28, %r140, %r6;
	mov.u32 	%r142, %r6;
	@%p28 bra 	$L__BB0_11;
$L__BB0_12:
	@%p21 bra 	$L__BB0_20;
	add.s32 	%r109, %r3, -1;
	setp.lt.u32 	%p30, %r109, 3;
	@%p30 bra 	$L__BB0_15;
	mul.wide.u32 	%rd115, %r142, 8;
	add.s64 	%rd116, %rd57, %rd115;
	ld.f64 	%fd192, [%rd116];
	mad.lo.s32 	%r110, %r142, %r46, %r139;
	add.s32 	%r111, %r110, %r9;
	mul.wide.u32 	%rd117, %r111, 8;
	add.s64 	%rd118, %rd3, %rd117;
	ld.global.f64 	%fd193, [%rd118];
	fma.rn.f64 	%fd194, %fd192, %fd193, %fd326;
	st.f64 	[%rd19], %fd194;
	ld.f64 	%fd195, [%rd116+8];
	add.s32 	%r112, %r111, %r46;
	mul.wide.u32 	%rd119, %r112, 8;
	add.s64 	%rd120, %rd3, %rd119;
	ld.global.f64 	%fd196, [%rd120];
	fma.rn.f64 	%fd197, %fd195, %fd196, %fd194;
	st.f64 	[%rd19], %fd197;
	ld.f64 	%fd198, [%rd116+16];
	add.s32 	%r113, %r112, %r46;
	mul.wide.u32 	%rd121, %r113, 8;
	add.s64 	%rd122, %rd3, %rd121;
	ld.global.f64 	%fd199, [%rd122];
	fma.rn.f64 	%fd200, %fd198, %fd199, %fd197;
	st.f64 	[%rd19], %fd200;
	ld.f64 	%fd201, [%rd116+24];
	add.s32 	%r114, %r113, %r46;
	mul.wide.u32 	%rd123, %r114, 8;
	add.s64 	%rd124, %rd3, %rd123;
	ld.global.f64 	%fd202, [%rd124];
	fma.rn.f64 	%fd326, %fd201, %fd202, %fd200;
	st.f64 	[%rd19], %fd326;
	add.s32 	%r142, %r142, 4;
$L__BB0_15:
	setp.eq.s32 	%p31, %r4, 0;
	@%p31 bra 	$L__BB0_20;
	setp.eq.s32 	%p32, %r4, 1;
	@%p32 bra 	$L__BB0_18;
	mul.wide.u32 	%rd125, %r142, 8;
	add.s64 	%rd126, %rd57, %rd125;
	ld.f64 	%fd203, [%rd126];
	mad.lo.s32 	%r115, %r142, %r46, %r139;
	add.s32 	%r116, %r115, %r9;
	mul.wide.u32 	%rd127, %r116, 8;
	add.s64 	%rd128, %rd3, %rd127;
	ld.global.f64 	%fd204, [%rd128];
	fma.rn.f64 	%fd205, %fd203, %fd204, %fd326;
	st.f64 	[%rd19], %fd205;
	ld.f64 	%fd206, [%rd126+8];
	add.s32 	%r117, %r116, %r46;
	mul.wide.u32 	%rd129, %r117, 8;
	add.s64 	%rd130, %rd3, %rd129;
	ld.global.f64 	%fd207, [%rd130];
	fma.rn.f64 	%fd326, %fd206, %fd207, %fd205;
	st.f64 	[%rd19], %fd326;
	add.s32 	%r142, %r142, 2;
$L__BB0_18:
	and.b32  	%r118, %r46, 1;
	setp.eq.b32 	%p33, %r118, 1;
	not.pred 	%p34, %p33;
	@%p34 bra 	$L__BB0_20;
	mul.wide.u32 	%rd131, %r142, 8;
	add.s64 	%rd132, %rd57, %rd131;
	ld.f64 	%fd208, [%rd132];
	mad.lo.s32 	%r119, %r142, %r46, %r139;
	add.s32 	%r120, %r119, %r9;
	mul.wide.u32 	%rd133, %r120, 8;
	add.s64 	%rd134, %rd3, %rd133;
	ld.global.f64 	%fd209, [%rd134];
	fma.rn.f64 	%fd210, %fd208, %fd209, %fd326;
	st.f64 	[%rd19], %fd210;
$L__BB0_20:
	add.s32 	%r139, %r139, 1;
	setp.eq.s32 	%p35, %r139, %r46;
	@%p35 bra 	$L__BB0_21;
	bra.uni 	$L__BB0_9;
$L__BB0_21:
	setp.lt.u32 	%p36, %r2, 15;
	mov.f64 	%fd336, 0d0000000000000000;
	mov.b32 	%r146, 0;
	@%p36 bra 	$L__BB0_24;
	mov.f64 	%fd336, 0d0000000000000000;
	mov.b32 	%r144, 0;
$L__BB0_23:
	.pragma "nounroll";
	mul.wide.u32 	%rd135, %r144, 8;
	add.s64 	%rd136, %rd94, %rd135;
	ld.f64 	%fd214, [%rd136];
	add.s64 	%rd137, %rd57, %rd135;
	ld.f64 	%fd215, [%rd137];
	fma.rn.f64 	%fd216, %fd214, %fd215, %fd336;
	ld.f64 	%fd217, [%rd136+8];
	ld.f64 	%fd218, [%rd137+8];
	fma.rn.f64 	%fd219, %fd217, %fd218, %fd216;
	ld.f64 	%fd220, [%rd136+16];
	ld.f64 	%fd221, [%rd137+16];
	fma.rn.f64 	%fd222, %fd220, %fd221, %fd219;
	ld.f64 	%fd223, [%rd136+24];
	ld.f64 	%fd224, [%rd137+24];
	fma.rn.f64 	%fd225, %fd223, %fd224, %fd222;
	ld.f64 	%fd226, [%rd136+32];
	ld.f64 	%fd227, [%rd137+32];
	fma.rn.f64 	%fd228, %fd226, %fd227, %fd225;
	ld.f64 	%fd229, [%rd136+40];
	ld.f64 	%fd230, [%rd137+40];
	fma.rn.f64 	%fd231, %fd229, %fd230, %fd228;
	ld.f64 	%fd232, [%rd136+48];
	ld.f64 	%fd233, [%rd137+48];
	fma.rn.f64 	%fd234, %fd232, %fd233, %fd231;
	ld.f64 	%fd235, [%rd136+56];
	ld.f64 	%fd236, [%rd137+56];
	fma.rn.f64 	%fd237, %fd235, %fd236, %fd234;
	ld.f64 	%fd238, [%rd136+64];
	ld.f64 	%fd239, [%rd137+64];
	fma.rn.f64 	%fd240, %fd238, %fd239, %fd237;
	ld.f64 	%fd241, [%rd136+72];
	ld.f64 	%fd242, [%rd137+72];
	fma.rn.f64 	%fd243, %fd241, %fd242, %fd240;
	ld.f64 	%fd244, [%rd136+80];
	ld.f64 	%fd245, [%rd137+80];
	fma.rn.f64 	%fd246, %fd244, %fd245, %fd243;
	ld.f64 	%fd247, [%rd136+88];
	ld.f64 	%fd248, [%rd137+88];
	fma.rn.f64 	%fd249, %fd247, %fd248, %fd246;
	ld.f64 	%fd250, [%rd136+96];
	ld.f64 	%fd251, [%rd137+96];
	fma.rn.f64 	%fd252, %fd250, %fd251, %fd249;
	ld.f64 	%fd253, [%rd136+104];
	ld.f64 	%fd254, [%rd137+104];
	fma.rn.f64 	%fd255, %fd253, %fd254, %fd252;
	ld.f64 	%fd256, [%rd136+112];
	ld.f64 	%fd257, [%rd137+112];
	fma.rn.f64 	%fd258, %fd256, %fd257, %fd255;
	ld.f64 	%fd259, [%rd136+120];
	ld.f64 	%fd260, [%rd137+120];
	fma.rn.f64 	%fd336, %fd259, %fd260, %fd258;
	add.s32 	%r144, %r144, 16;
	and.b32  	%r146, %r46, 2147483632;
	setp.ne.s32 	%p37, %r144, %r146;
	@%p37 bra 	$L__BB0_23;
$L__BB0_24:
	setp.eq.s32 	%p38, %r5, 0;
	@%p38 bra 	$L__BB0_34;
	add.s32 	%r123, %r5, -1;
	setp.lt.u32 	%p39, %r123, 7;
	@%p39 bra 	$L__BB0_27;
	mul.wide.u32 	%rd138, %r146, 8;
	add.s64 	%rd139, %rd94, %rd138;
	ld.f64 	%fd262, [%rd139];
	add.s64 	%rd140, %rd57, %rd138;
	ld.f64 	%fd263, [%rd140];
	fma.rn.f64 	%fd264, %fd262, %fd263, %fd336;
	ld.f64 	%fd265, [%rd139+8];
	ld.f64 	%fd266, [%rd140+8];
	fma.rn.f64 	%fd267, %fd265, %fd266, %fd264;
	ld.f64 	%fd268, [%rd139+16];
	ld.f64 	%fd269, [%rd140+16];
	fma.rn.f64 	%fd270, %fd268, %fd269, %fd267;
	ld.f64 	%fd271, [%rd139+24];
	ld.f64 	%fd272, [%rd140+24];
	fma.rn.f64 	%fd273, %fd271, %fd272, %fd270;
	ld.f64 	%fd274, [%rd139+32];
	ld.f64 	%fd275, [%rd140+32];
	fma.rn.f64 	%fd276, %fd274, %fd275, %fd273;
	ld.f64 	%fd277, [%rd139+40];
	ld.f64 	%fd278, [%rd140+40];
	fma.rn.f64 	%fd279, %fd277, %fd278, %fd276;
	ld.f64 	%fd280, [%rd139+48];
	ld.f64 	%fd281, [%rd140+48];
	fma.rn.f64 	%fd282, %fd280, %fd281, %fd279;
	ld.f64 	%fd283, [%rd139+56];
	ld.f64 	%fd284, [%rd140+56];
	fma.rn.f64 	%fd336, %fd283, %fd284, %fd282;
	add.s32 	%r146, %r146, 8;
$L__BB0_27:
	@%p21 bra 	$L__BB0_34;
	add.s32 	%r124, %r3, -1;
	setp.lt.u32 	%p41, %r124, 3;
	@%p41 bra 	$L__BB0_30;
	mul.wide.u32 	%rd141, %r146, 8;
	add.s64 	%rd142, %rd94, %rd141;
	ld.f64 	%fd286, [%rd142];
	add.s64 	%rd143, %rd57, %rd141;
	ld.f64 	%fd287, [%rd143];
	fma.rn.f64 	%fd288, %fd286, %fd287, %fd336;
	ld.f64 	%fd289, [%rd142+8];
	ld.f64 	%fd290, [%rd143+8];
	fma.rn.f64 	%fd291, %fd289, %fd290, %fd288;
	ld.f64 	%fd292, [%rd142+16];
	ld.f64 	%fd293, [%rd143+16];
	fma.rn.f64 	%fd294, %fd292, %fd293, %fd291;
	ld.f64 	%fd295, [%rd142+24];
	ld.f64 	%fd296, [%rd143+24];
	fma.rn.f64 	%fd336, %fd295, %fd296, %fd294;
	add.s32 	%r146, %r146, 4;
$L__BB0_30:
	setp.eq.s32 	%p42, %r4, 0;
	@%p42 bra 	$L__BB0_34;
	setp.eq.s32 	%p43, %r4, 1;
	mul.wide.u32 	%rd144, %r146, 8;
	add.s64 	%rd20, %rd94, %rd144;
	ld.f64 	%fd297, [%rd20];
	add.s64 	%rd21, %rd57, %rd144;
	ld.f64 	%fd298, [%rd21];
	fma.rn.f64 	%fd336, %fd297, %fd298, %fd336;
	@%p43 bra 	$L__BB0_34;
	setp.eq.s32 	%p44, %r4, 2;
	ld.f64 	%fd299, [%rd20+8];
	ld.f64 	%fd300, [%rd21+8];
	fma.rn.f64 	%fd336, %fd299, %fd300, %fd336;
	@%p44 bra 	$L__BB0_34;
	ld.f64 	%fd301, [%rd20+16];
	ld.f64 	%fd302, [%rd21+16];
	fma.rn.f64 	%fd336, %fd301, %fd302, %fd336;
$L__BB0_34:
	mul.f64 	%fd26, %fd336, 0dBFE0000000000000;
	fma.rn.f64 	%fd303, %fd26, 0d3FF71547652B82FE, 0d4338000000000000;
	{
	.reg .b32 %temp; 
	mov.b64 	{%r31, %temp}, %fd303;
	}
	mov.f64 	%fd304, 0dC338000000000000;
	add.rn.f64 	%fd305, %fd303, %fd304;
	fma.rn.f64 	%fd306, %fd305, 0dBFE62E42FEFA39EF, %fd26;
	fma.rn.f64 	%fd307, %fd305, 0dBC7ABC9E3B39803F, %fd306;
	fma.rn.f64 	%fd308, %fd307, 0d3E5ADE1569CE2BDF, 0d3E928AF3FCA213EA;
	fma.rn.f64 	%fd309, %fd308, %fd307, 0d3EC71DEE62401315;
	fma.rn.f64 	%fd310, %fd309, %fd307, 0d3EFA01997C89EB71;
	fma.rn.f64 	%fd311, %fd310, %fd307, 0d3F2A01A014761F65;
	fma.rn.f64 	%fd312, %fd311, %fd307, 0d3F56C16C1852B7AF;
	fma.rn.f64 	%fd313, %fd312, %fd307, 0d3F81111111122322;
	fma.rn.f64 	%fd314, %fd313, %fd307, 0d3FA55555555502A1;
	fma.rn.f64 	%fd315, %fd314, %fd307, 0d3FC5555555555511;
	fma.rn.f64 	%fd316, %fd315, %fd307, 0d3FE000000000000B;
	fma.rn.f64 	%fd317, %fd316, %fd307, 0d3FF0000000000000;
	fma.rn.f64 	%fd318, %fd317, %fd307, 0d3FF0000000000000;
	{
	.reg .b32 %temp; 
	mov.b64 	{%r32, %temp}, %fd318;
	}
	{
	.reg .b32 %temp; 
	mov.b64 	{%temp, %r33}, %fd318;
	}
	shl.b32 	%r125, %r31, 20;
	add.s32 	%r126, %r125, %r33;
	mov.b64 	%fd337, {%r32, %r126};
	{
	.reg .b32 %temp; 
	mov.b64 	{%temp, %r127}, %fd26;
	}
	mov.b32 	%f6, %r127;
	abs.f32 	%f1, %f6;
	setp.lt.f32 	%p45, %f1, 0f4086232B;
	@%p45 bra 	$L__BB0_37;
	setp.lt.f64 	%p46, %fd26, 0d0000000000000000;
	add.f64 	%fd319, %fd26, 0d7FF0000000000000;
	selp.f64 	%fd337, 0d0000000000000000, %fd319, %p46;
	setp.geu.f32 	%p47, %f1, 0f40874800;
	@%p47 bra 	$L__BB0_37;
	shr.u32 	%r128, %r31, 31;
	add.s32 	%r129, %r31, %r128;
	shr.s32 	%r130, %r129, 1;
	shl.b32 	%r131, %r130, 20;
	add.s32 	%r132, %r33, %r131;
	mov.b64 	%fd320, {%r32, %r132};
	sub.s32 	%r133, %r31, %r130;
	shl.b32 	%r134, %r133, 20;
	add.s32 	%r135, %r134, 1072693248;
	mov.b32 	%r136, 0;
	mov.b64 	%fd321, {%r136, %r135};
	mul.f64 	%fd337, %fd321, %fd320;
$L__BB0_37:
	{ // callseq 15, 0
	.param .b64 param0;
	st.param.b64 	[param0], %rd94;
	call.uni 
	free, 
	(
	param0
	);
	} // callseq 15
	{ // callseq 16, 0
	.param .b64 param0;
	st.param.b64 	[param0], %rd57;
	call.uni 
	free, 
	(
	param0
	);
	} // callseq 16
	mul.f64 	%fd322, %fd4, %fd1;
	div.rn.f64 	%fd323, %fd337, %fd322;
	fma.rn.f64 	%fd342, %fd3, %fd323, %fd342;
	add.s32 	%r137, %r137, 1;
	setp.eq.s32 	%p48, %r137, %r47;
	@%p48 bra 	$L__BB0_54;
	bra.uni 	$L__BB0_4;
$L__BB0_38:
	add.s32 	%r93, %r3, -1;
	setp.lt.u32 	%p22, %r93, 3;
	@%p22 bra 	$L__BB0_40;
	cvt.u64.u32 	%rd62, %r149;
	add.s64 	%rd63, %rd62, %rd6;
	shl.b64 	%rd64, %rd63, 3;
	add.s64 	%rd65, %rd2, %rd64;
	ld.global.f64 	%fd146, [%rd65];
	add.s32 	%r94, %r149, %r8;
	mul.wide.u32 	%rd66, %r94, 8;
	add.s64 	%rd67, %rd1, %rd66;
	ld.global.f64 	%fd147, [%rd67];
	sub.f64 	%fd148, %fd146, %fd147;
	mul.wide.u32 	%rd68, %r149, 8;
	add.s64 	%rd69, %rd57, %rd68;
	st.f64 	[%rd69], %fd148;
	ld.global.f64 	%fd149, [%rd65+8];
	cvt.u64.u32 	%rd70, %r8;
	add.s64 	%rd71, %rd62, %rd70;
	shl.b64 	%rd72, %rd71, 3;
	add.s64 	%rd73, %rd1, %rd72;
	ld.global.f64 	%fd150, [%rd73+8];
	sub.f64 	%fd151, %fd149, %fd150;
	st.f64 	[%rd69+8], %fd151;
	ld.global.f64 	%fd152, [%rd65+16];
	ld.global.f64 	%fd153, [%rd73+16];
	sub.f64 	%fd154, %fd152, %fd153;
	st.f64 	[%rd69+16], %fd154;
	ld.global.f64 	%fd155, [%rd65+24];
	ld.global.f64 	%fd156, [%rd73+24];
	sub.f64 	%fd157, %fd155, %fd156;
	st.f64 	[%rd69+24], %fd157;
	add.s32 	%r149, %r149, 4;
$L__BB0_40:
	setp.eq.s32 	%p23, %r4, 0;
	@%p23 bra 	$L__BB0_8;
	setp.eq.s32 	%p24, %r4, 1;
	@%p24 bra 	$L__BB0_43;
	cvt.u64.u32 	%rd74, %r149;
	add.s64 	%rd75, %rd74, %rd6;
	shl.b64 	%rd76, %rd75, 3;
	add.s64 	%rd77, %rd2, %rd76;
	ld.global.f64 	%fd158, [%rd77];
	add.s32 	%r95, %r149, %r8;
	mul.wide.u32 	%rd78, %r95, 8;
	add.s64 	%rd79, %rd1, %rd78;
	ld.global.f64 	%fd159, [%rd79];
	sub.f64 	%fd160, %fd158, %fd159;
	mul.wide.u32 	%rd80, %r149, 8;
	add.s64 	%rd81, %rd57, %rd80;
	st.f64 	[%rd81], %fd160;
	ld.global.f64 	%fd161, [%rd77+8];
	cvt.u64.u32 	%rd82, %r8;
	add.s64 	%rd83, %rd74, %rd82;
	shl.b64 	%rd84, %rd83, 3;
	add.s64 	%rd85, %rd1, %rd84;
	ld.global.f64 	%fd162, [%rd85+8];
	sub.f64 	%fd163, %fd161, %fd162;
	st.f64 	[%rd81+8], %fd163;
	add.s32 	%r149, %r149, 2;
$L__BB0_43:
	and.b32  	%r96, %r46, 1;
	setp.eq.b32 	%p25, %r96, 1;
	not.pred 	%p26, %p25;
	@%p26 bra 	$L__BB0_8;
	cvt.u64.u32 	%rd86, %r149;
	add.s64 	%rd87, %rd86, %rd6;
	shl.b64 	%rd88, %rd87, 3;
	add.s64 	%rd89, %rd2, %rd88;
	ld.global.f64 	%fd164, [%rd89];
	add.s32 	%r97, %r149, %r8;
	mul.wide.u32 	%rd90, %r97, 8;
	add.s64 	%rd91, %rd1, %rd90;
	ld.global.f64 	%fd165, [%rd91];
	sub.f64 	%fd166, %fd164, %fd165;
	mul.wide.u32 	%rd92, %r149, 8;
	add.s64 	%rd93, %rd57, %rd92;
	st.f64 	[%rd93], %fd166;
	bra.uni 	$L__BB0_8;
$L__BB0_45:
	setp.eq.s32 	%p11, %r47, 1;
	mov.f64 	%fd342, 0d0000000000000000;
	mov.b64 	%rd154, 0;
	@%p11 bra 	$L__BB0_49;
	and.b32  	%r40, %r47, 2147483646;
	mov.f64 	%fd65, 0d4338000000000000;
	{
	.reg .b32 %temp; 
	mov.b64 	{%r63, %temp}, %fd65;
	}
	mov.f64 	%fd66, 0dC338000000000000;
	add.rn.f64 	%fd67, %fd65, %fd66;
	mul.f64 	%fd68, %fd67, 0dBFE62E42FEFA39EF;
	fma.rn.f64 	%fd69, %fd67, 0dBC7ABC9E3B39803F, %fd68;
	fma.rn.f64 	%fd70, %fd69, 0d3E5ADE1569CE2BDF, 0d3E928AF3FCA213EA;
	fma.rn.f64 	%fd71, %fd70, %fd69, 0d3EC71DEE62401315;
	fma.rn.f64 	%fd72, %fd71, %fd69, 0d3EFA01997C89EB71;
	fma.rn.f64 	%fd73, %fd72, %fd69, 0d3F2A01A014761F65;
	fma.rn.f64 	%fd74, %fd73, %fd69, 0d3F56C16C1852B7AF;
	fma.rn.f64 	%fd75, %fd74, %fd69, 0d3F81111111122322;
	fma.rn.f64 	%fd76, %fd75, %fd69, 0d3FA55555555502A1;
	fma.rn.f64 	%fd77, %fd76, %fd69, 0d3FC5555555555511;
	fma.rn.f64 	%fd78, %fd77, %fd69, 0d3FE000000000000B;
	fma.rn.f64 	%fd79, %fd78, %fd69, 0d3FF0000000000000;
	fma.rn.f64 	%fd80, %fd79, %fd69, 0d3FF0000000000000;
	{
	.reg .b32 %temp; 
	mov.b64 	{%r64, %temp}, %fd80;
	}
	{
	.reg .b32 %temp; 
	mov.b64 	{%temp, %r65}, %fd80;
	}
	shl.b32 	%r66, %r63, 20;
	add.s32 	%r67, %r66, %r65;
	mov.b64 	%fd32, {%r64, %r67};
	mov.f64 	%fd81, 0d8000000000000000;
	{
	.reg .b32 %temp; 
	mov.b64 	{%temp, %r68}, %fd81;
	}
	mov.b32 	%f4, %r68;
	abs.f32 	%f2, %f4;
	shr.u32 	%r69, %r63, 31;
	add.s32 	%r70, %r63, %r69;
	shr.s32 	%r71, %r70, 1;
	shl.b32 	%r72, %r71, 20;
	add.s32 	%r73, %r65, %r72;
	mov.b64 	%fd82, {%r64, %r73};
	sub.s32 	%r74, %r63, %r71;
	shl.b32 	%r75, %r74, 20;
	add.s32 	%r76, %r75, 1072693248;
	mov.b32 	%r151, 0;
	mov.b64 	%fd83, {%r151, %r76};
	mul.f64 	%fd33, %fd83, %fd82;
	mov.f64 	%fd342, 0d0000000000000000;
$L__BB0_47:
	setp.geu.f32 	%p12, %f2, 0f40874800;
	setp.lt.f32 	%p13, %f2, 0f4086232B;
	mul.wide.u32 	%rd36, %r151, 8;
	add.s64 	%rd37, %rd5, %rd36;
	ld.global.f64 	%fd84, [%rd37];
	add.s64 	%rd38, %rd4, %rd36;
	ld.global.f64 	%fd85, [%rd38];
	sqrt.rn.f64 	%fd86, %fd85;
	mul.f64 	%fd87, %fd86, %fd1;
	{ // callseq 1, 0
	.param .b64 param0;
	st.param.b64 	[param0], %rd7;
	.param .b64 retval0;
	call.uni (retval0), 
	malloc, 
	(
	param0
	);
	ld.param.b64 	%rd39, [retval0];
	} // callseq 1
	{ // callseq 2, 0
	.param .b64 param0;
	st.param.b64 	[param0], %rd7;
	.param .b64 retval0;
	call.uni (retval0), 
	malloc, 
	(
	param0
	);
	ld.param.b64 	%rd41, [retval0];
	} // callseq 2
	selp.f64 	%fd88, 0d7FF0000000000000, %fd33, %p12;
	selp.f64 	%fd89, %fd32, %fd88, %p13;
	{ // callseq 3, 0
	.param .b64 param0;
	st.param.b64 	[param0], %rd41;
	call.uni 
	free, 
	(
	param0
	);
	} // callseq 3
	{ // callseq 4, 0
	.param .b64 param0;
	st.param.b64 	[param0], %rd39;
	call.uni 
	free, 
	(
	param0
	);
	} // callseq 4
	div.rn.f64 	%fd90, %fd89, %fd87;
	fma.rn.f64 	%fd91, %fd84, %fd90, %fd342;
	ld.global.f64 	%fd92, [%rd37+8];
	ld.global.f64 	%fd93, [%rd38+8];
	sqrt.rn.f64 	%fd94, %fd93;
	mul.f64 	%fd95, %fd94, %fd1;
	{ // callseq 5, 0
	.param .b64 param0;
	st.param.b64 	[param0], %rd7;
	.param .b64 retval0;
	call.uni (retval0), 
	malloc, 
	(
	param0
	);
	ld.param.b64 	%rd43, [retval0];
	} // callseq 5
	{ // callseq 6, 0
	.param .b64 param0;
	st.param.b64 	[param0], %rd7;
	.param .b64 retval0;
	call.uni (retval0), 
	malloc, 
	(
	param0
	);
	ld.param.b64 	%rd45, [retval0];
	} // callseq 6
	{ // callseq 7, 0
	.param .b64 param0;
	st.param.b64 	[param0], %rd45;
	call.uni 
	free, 
	(
	param0
	);
	} // callseq 7
	{ // callseq 8, 0
	.param .b64 param0;
	st.param.b64 	[param0], %rd43;
	call.uni 
	free, 
	(
	param0
	);
	} // callseq 8
	div.rn.f64 	%fd96, %fd89, %fd95;
	fma.rn.f64 	%fd342, %fd92, %fd96, %fd91;
	add.s32 	%r151, %r151, 2;
	setp.ne.s32 	%p14, %r151, %r40;
	@%p14 bra 	$L__BB0_47;
	cvt.u64.u32 	%rd154, %r40;
$L__BB0_49:
	and.b32  	%r77, %r47, 1;
	setp.eq.b32 	%p15, %r77, 1;
	not.pred 	%p16, %p15;
	@%p16 bra 	$L__BB0_54;
	shl.b64 	%rd47, %rd154, 3;
	add.s64 	%rd48, %rd5, %rd47;
	ld.global.f64 	%fd38, [%rd48];
	add.s64 	%rd49, %rd4, %rd47;
	ld.global.f64 	%fd97, [%rd49];
	sqrt.rn.f64 	%fd98, %fd97;
	mul.f64 	%fd39, %fd98, %fd1;
	{ // callseq 9, 0
	.param .b64 param0;
	st.param.b64 	[param0], %rd7;
	.param .b64 retval0;
	call.uni (retval0), 
	malloc, 
	(
	param0
	);
	ld.param.b64 	%rd50, [retval0];
	} // callseq 9
	{ // callseq 10, 0
	.param .b64 param0;
	st.param.b64 	[param0], %rd7;
	.param .b64 retval0;
	call.uni (retval0), 
	malloc, 
	(
	param0
	);
	ld.param.b64 	%rd51, [retval0];
	} // callseq 10
	mov.f64 	%fd99, 0d4338000000000000;
	{
	.reg .b32 %temp; 
	mov.b64 	{%r43, %temp}, %fd99;
	}
	mov.f64 	%fd100, 0dC338000000000000;
	add.rn.f64 	%fd101, %fd99, %fd100;
	mul.f64 	%fd102, %fd101, 0dBFE62E42FEFA39EF;
	fma.rn.f64 	%fd103, %fd101, 0dBC7ABC9E3B39803F, %fd102;
	fma.rn.f64 	%fd104, %fd103, 0d3E5ADE1569CE2BDF, 0d3E928AF3FCA213EA;
	fma.rn.f64 	%fd105, %fd104, %fd103, 0d3EC71DEE62401315;
	fma.rn.f64 	%fd106, %fd105, %fd103, 0d3EFA01997C89EB71;
	fma.rn.f64 	%fd107, %fd106, %fd103, 0d3F2A01A014761F65;
	fma.rn.f64 	%fd108, %fd107, %fd103, 0d3F56C16C1852B7AF;
	fma.rn.f64 	%fd109, %fd108, %fd103, 0d3F81111111122322;
	fma.rn.f64 	%fd110, %fd109, %fd103, 0d3FA55555555502A1;
	fma.rn.f64 	%fd111, %fd110, %fd103, 0d3FC5555555555511;
	fma.rn.f64 	%fd112, %fd111, %fd103, 0d3FE000000000000B;
	fma.rn.f64 	%fd113, %fd112, %fd103, 0d3FF0000000000000;
	fma.rn.f64 	%fd114, %fd113, %fd103, 0d3FF0000000000000;
	{
	.reg .b32 %temp; 
	mov.b64 	{%r44, %temp}, %fd114;
	}
	{
	.reg .b32 %temp; 
	mov.b64 	{%temp, %r45}, %fd114;
	}
	shl.b32 	%r78, %r43, 20;
	add.s32 	%r79, %r78, %r45;
	mov.b64 	%fd341, {%r44, %r79};
	mov.f64 	%fd115, 0d8000000000000000;
	{
	.reg .b32 %temp; 
	mov.b64 	{%temp, %r80}, %fd115;
	}
	mov.b32 	%f5, %r80;
	abs.f32 	%f3, %f5;
	setp.lt.f32 	%p17, %f3, 0f4086232B;
	@%p17 bra 	$L__BB0_53;
	setp.geu.f32 	%p18, %f3, 0f40874800;
	mov.f64 	%fd341, 0d7FF0000000000000;
	@%p18 bra 	$L__BB0_53;
	shr.u32 	%r81, %r43, 31;
	add.s32 	%r82, %r43, %r81;
	shr.s32 	%r83, %r82, 1;
	shl.b32 	%r84, %r83, 20;
	add.s32 	%r85, %r45, %r84;
	mov.b64 	%fd117, {%r44, %r85};
	sub.s32 	%r86, %r43, %r83;
	shl.b32 	%r87, %r86, 20;
	add.s32 	%r88, %r87, 1072693248;
	mov.b32 	%r89, 0;
	mov.b64 	%fd118, {%r89, %r88};
	mul.f64 	%fd341, %fd118, %fd117;
$L__BB0_53:
	{ // callseq 11, 0
	.param .b64 param0;
	st.param.b64 	[param0], %rd51;
	call.uni 
	free, 
	(
	param0
	);
	} // callseq 11
	{ // callseq 12, 0
	.param .b64 param0;
	st.param.b64 	[param0], %rd50;
	call.uni 
	free, 
	(
	param0
	);
	} // callseq 12
	div.rn.f64 	%fd119, %fd341, %fd39;
	fma.rn.f64 	%fd342, %fd38, %fd119, %fd342;
$L__BB0_54:
	ld.param.u64 	%rd150, [_Z6likeliPdiiiS_S_S_S_S_S__param_9];
	cvta.to.global.u64 	%rd145, %rd150;
	mul.wide.s32 	%rd146, %r1, 8;
	add.s64 	%rd147, %rd145, %rd146;
	st.global.f64 	[%rd147], %fd342;
$L__BB0_55:
	ret;

}
.func  (.param .b64 func_retval0) __internal_accurate_pow(
	.param .b64 __internal_accurate_pow_param_0
)
{
	.reg .pred 	%p<8>;
	.reg .b32 	%r<46>;
	.reg .b32 	%f<3>;
	.reg .b64 	%fd<109>;

	ld.param.f64 	%fd10, [__internal_accurate_pow_param_0];
	mov.f64 	%fd11, 0d401921FB54442EEA;
	{
	.reg .b32 %temp; 
	mov.b64 	{%temp, %r8}, %fd11;
	}
	{
	.reg .b32 %temp; 
	mov.b64 	{%r9, %temp}, %fd11;
	}
	shr.u32 	%r10, %r8, 20;
	setp.lt.u32 	%p1, %r8, 1048576;
	mov.f64 	%fd12, 0d437921FB54442EEA;
	{
	.reg .b32 %temp; 
	mov.b64 	{%temp, %r11}, %fd12;
	}
	{
	.reg .b32 %temp; 
	mov.b64 	{%r12, %temp}, %fd12;
	}
	shr.u32 	%r13, %r11, 20;
	add.s32 	%r14, %r13, -54;
	selp.b32 	%r15, %r12, %r9, %p1;
	selp.b32 	%r16, %r11, %r8, %p1;
	selp.b32 	%r1, %r14, %r10, %p1;
	add.s32 	%r45, %r1, -1023;
	and.b32  	%r17, %r16, -2146435073;
	or.b32  	%r18, %r17, 1072693248;
	mov.b64 	%fd107, {%r15, %r18};
	setp.lt.u32 	%p2, %r18, 1073127583;
	@%p2 bra 	$L__BB1_2;
	{
	.reg .b32 %temp; 
	mov.b64 	{%r19, %temp}, %fd107;
	}
	{
	.reg .b32 %temp; 
	mov.b64 	{%temp, %r20}, %fd107;
	}
	add.s32 	%r21, %r20, -1048576;
	mov.b64 	%fd107, {%r19, %r21};
	add.s32 	%r45, %r1, -1022;
$L__BB1_2:
	add.f64 	%fd13, %fd107, 0dBFF0000000000000;
	add.f64 	%fd14, %fd107, 0d3FF0000000000000;
	rcp.approx.ftz.f64 	%fd15, %fd14;
	neg.f64 	%fd16, %fd14;
	fma.rn.f64 	%fd17, %fd16, %fd15, 0d3FF0000000000000;
	fma.rn.f64 	%fd18, %fd17, %fd17, %fd17;
	fma.rn.f64 	%fd19, %fd18, %fd15, %fd15;
	mul.f64 	%fd20, %fd13, %fd19;
	fma.rn.f64 	%fd21, %fd13, %fd19, %fd20;
	mul.f64 	%fd22, %fd21, %fd21;
	fma.rn.f64 	%fd23, %fd22, 0d3EB0F5FF7D2CAFE2, 0d3ED0F5D241AD3B5A;
	fma.rn.f64 	%fd24, %fd23, %fd22, 0d3EF3B20A75488A3F;
	fma.rn.f64 	%fd25, %fd24, %fd22, 0d3F1745CDE4FAECD5;
	fma.rn.f64 	%fd26, %fd25, %fd22, 0d3F3C71C7258A578B;
	fma.rn.f64 	%fd27, %fd26, %fd22, 0d3F6249249242B910;
	fma.rn.f64 	%fd28, %fd27, %fd22, 0d3F89999999999DFB;
	sub.f64 	%fd29, %fd13, %fd21;
	add.f64 	%fd30, %fd29, %fd29;
	neg.f64 	%fd31, %fd21;
	fma.rn.f64 	%fd32, %fd31, %fd13, %fd30;
	mul.f64 	%fd33, %fd19, %fd32;
	fma.rn.f64 	%fd34, %fd22, %fd28, 0d3FB5555555555555;
	mov.f64 	%fd35, 0d3FB5555555555555;
	sub.f64 	%fd36, %fd35, %fd34;
	fma.rn.f64 	%fd37, %fd22, %fd28, %fd36;
	add.f64 	%fd38, %fd37, 0dBC46A4CB00B9E7B0;
	add.f64 	%fd39, %fd34, %fd38;
	sub.f64 	%fd40, %fd34, %fd39;
	add.f64 	%fd41, %fd38, %fd40;
	mul.rn.f64 	%fd42, %fd21, %fd21;
	neg.f64 	%fd43, %fd42;
	fma.rn.f64 	%fd44, %fd21, %fd21, %fd43;
	{
	.reg .b32 %temp; 
	mov.b64 	{%r22, %temp}, %fd33;
	}
	{
	.reg .b32 %temp; 
	mov.b64 	{%temp, %r23}, %fd33;
	}
	add.s32 	%r24, %r23, 1048576;
	mov.b64 	%fd45, {%r22, %r24};
	fma.rn.f64 	%fd46, %fd21, %fd45, %fd44;
	mul.rn.f64 	%fd47, %fd42, %fd21;
	neg.f64 	%fd48, %fd47;
	fma.rn.f64 	%fd49, %fd42, %fd21, %fd48;
	fma.rn.f64 	%fd50, %fd42, %fd33, %fd49;
	fma.rn.f64 	%fd51, %fd46, %fd21, %fd50;
	mul.rn.f64 	%fd52, %fd39, %fd47;
	neg.f64 	%fd53, %fd52;
	fma.rn.f64 	%fd54, %fd39, %fd47, %fd53;
	fma.rn.f64 	%fd55, %fd39, %fd51, %fd54;
	fma.rn.f64 	%fd56, %fd41, %fd47, %fd55;
	add.f64 	%fd57, %fd52, %fd56;
	sub.f64 	%fd58, %fd52, %fd57;
	add.f64 	%fd59, %fd56, %fd58;
	add.f64 	%fd60, %fd21, %fd57;
	sub.f64 	%fd61, %fd21, %fd60;
	add.f64 	%fd62, %fd57, %fd61;
	add.f64 	%fd63, %fd59, %fd62;
	add.f64 	%fd64, %fd33, %fd63;
	add.f64 	%fd65, %fd60, %fd64;
	sub.f64 	%fd66, %fd60, %fd65;
	add.f64 	%fd67, %fd64, %fd66;
	xor.b32  	%r25, %r45, -2147483648;
	mov.b32 	%r26, 1127219200;
	mov.b64 	%fd68, {%r25, %r26};
	mov.b32 	%r27, -2147483648;
	mov.b64 	%fd69, {%r27, %r26};
	sub.f64 	%fd70, %fd68, %fd69;
	fma.rn.f64 	%fd71, %fd70, 0d3FE62E42FEFA39EF, %fd65;
	fma.rn.f64 	%fd72, %fd70, 0dBFE62E42FEFA39EF, %fd71;
	sub.f64 	%fd73, %fd72, %fd65;
	sub.f64 	%fd74, %fd67, %fd73;
	fma.rn.f64 	%fd75, %fd70, 0d3C7ABC9E3B39803F, %fd74;
	add.f64 	%fd76, %fd71, %fd75;
	sub.f64 	%fd77, %fd71, %fd76;
	add.f64 	%fd78, %fd75, %fd77;
	{
	.reg .b32 %temp; 
	mov.b64 	{%temp, %r28}, %fd10;
	}
	{
	.reg .b32 %temp; 
	mov.b64 	{%r29, %temp}, %fd10;
	}
	shl.b32 	%r30, %r28, 1;
	setp.gt.u32 	%p3, %r30, -33554433;
	and.b32  	%r31, %r28, -15728641;
	selp.b32 	%r32, %r31, %r28, %p3;
	mov.b64 	%fd79, {%r29, %r32};
	mul.rn.f64 	%fd80, %fd76, %fd79;
	neg.f64 	%fd81, %fd80;
	fma.rn.f64 	%fd82, %fd76, %fd79, %fd81;
	fma.rn.f64 	%fd83, %fd78, %fd79, %fd82;
	add.f64 	%fd4, %fd80, %fd83;
	sub.f64 	%fd84, %fd80, %fd4;
	add.f64 	%fd5, %fd83, %fd84;
	fma.rn.f64 	%fd85, %fd4, 0d3FF71547652B82FE, 0d4338000000000000;
	{
	.reg .b32 %temp; 
	mov.b64 	{%r5, %temp}, %fd85;
	}
	mov.f64 	%fd86, 0dC338000000000000;
	add.rn.f64 	%fd87, %fd85, %fd86;
	fma.rn.f64 	%fd88, %fd87, 0dBFE62E42FEFA39EF, %fd4;
	fma.rn.f64 	%fd89, %fd87, 0dBC7ABC9E3B39803F, %fd88;
	fma.rn.f64 	%fd90, %fd89, 0d3E5ADE1569CE2BDF, 0d3E928AF3FCA213EA;
	fma.rn.f64 	%fd91, %fd90, %fd89, 0d3EC71DEE62401315;
	fma.rn.f64 	%fd92, %fd91, %fd89, 0d3EFA01997C89EB71;
	fma.rn.f64 	%fd93, %fd92, %fd89, 0d3F2A01A014761F65;
	fma.rn.f64 	%fd94, %fd93, %fd89, 0d3F56C16C1852B7AF;
	fma.rn.f64 	%fd95, %fd94, %fd89, 0d3F81111111122322;
	fma.rn.f64 	%fd96, %fd95, %fd89, 0d3FA55555555502A1;
	fma.rn.f64 	%fd97, %fd96, %fd89, 0d3FC5555555555511;
	fma.rn.f64 	%fd98, %fd97, %fd89, 0d3FE000000000000B;
	fma.rn.f64 	%fd99, %fd98, %fd89, 0d3FF0000000000000;
	fma.rn.f64 	%fd100, %fd99, %fd89, 0d3FF0000000000000;
	{
	.reg .b32 %temp; 
	mov.b64 	{%r6, %temp}, %fd100;
	}
	{
	.reg .b32 %temp; 
	mov.b64 	{%temp, %r7}, %fd100;
	}
	shl.b32 	%r33, %r5, 20;
	add.s32 	%r34, %r33, %r7;
	mov.b64 	%fd108, {%r6, %r34};
	{
	.reg .b32 %temp; 
	mov.b64 	{%temp, %r35}, %fd4;
	}
	mov.b32 	%f2, %r35;
	abs.f32 	%f1, %f2;
	setp.lt.f32 	%p4, %f1, 0f4086232B;
	@%p4 bra 	$L__BB1_5;
	setp.lt.f64 	%p5, %fd4, 0d0000000000000000;
	add.f64 	%fd101, %fd4, 0d7FF0000000000000;
	selp.f64 	%fd108, 0d0000000000000000, %fd101, %p5;
	setp.geu.f32 	%p6, %f1, 0f40874800;
	@%p6 bra 	$L__BB1_5;
	shr.u32 	%r36, %r5, 31;
	add.s32 	%r37, %r5, %r36;
	shr.s32 	%r38, %r37, 1;
	shl.b32 	%r39, %r38, 20;
	add.s32 	%r40, %r7, %r39;
	mov.b64 	%fd102, {%r6, %r40};
	sub.s32 	%r41, %r5, %r38;
	shl.b32 	%r42, %r41, 20;
	add.s32 	%r43, %r42, 1072693248;
	mov.b32 	%r44, 0;
	mov.b64 	%fd103, {%r44, %r43};
	mul.f64 	%fd108, %fd103, %fd102;
$L__BB1_5:
	abs.f64 	%fd104, %fd108;
	setp.eq.f64 	%p7, %fd104, 0d7FF0000000000000;
	fma.rn.f64 	%fd105, %fd108, %fd5, %fd108;
	selp.f64 	%fd106, %fd108, %fd105, %p7;
	st.param.f64 	[func_retval0], %fd106;
	ret;

}


// ===== COMPILED SASS (sm_100) =====

	.target	sm_100

	.elftype	@"ET_EXEC"


//--------------------- .note.nv.tkinfo           --------------------------
	.section	.note.nv.tkinfo,"",@"SHT_NOTE"
	.sectionflags	@"SHF_NOTE_NV_TKINFO"
	.tkinfo
        /*0018*/ 	.word	0x00000002
        /*0030*/ 	.string	""
        /*0030*/ 	.string	"ptxas"
        /*0030*/ 	.string	"Cuda compilation tools, release 13.0, V13.0.88"
        /*0030*/ 	.string	"Build cuda_13.0.r13.0/compiler.36424714_0"
        /*0030*/ 	.string	"-arch sm_100 -m 64 "



//--------------------- .note.nv.cuinfo           --------------------------
	.section	.note.nv.cuinfo,"",@"SHT_NOTE"
	.sectionflags	@"SHF_NOTE_NV_CUINFO"
        /*0018*/ 	.short	0x0002
        /*001a*/ 	.short	0x0064
        /*001c*/ 	.short	0x0082
	.zero		2


//--------------------- .nv.info                  --------------------------
	.section	.nv.info,"",@"SHT_CUDA_INFO"
	.align	4


	//----- nvinfo : EIATTR_REGCOUNT
	.align		4
        /*0000*/ 	.byte	0x04, 0x2f
        /*0002*/ 	.short	(.L_1 - .L_0)
	.align		4
.L_0:
        /*0004*/ 	.word	index@(_Z6likeliPdiiiS_S_S_S_S_S_)
        /*0008*/ 	.word	0x00000028


	//----- nvinfo : EIATTR_FRAME_SIZE
	.align		4
.L_1:
        /*000c*/ 	.byte	0x04, 0x11
        /*000e*/ 	.short	(.L_3 - .L_2)
	.align		4
.L_2:
        /*0010*/ 	.word	index@($_Z6likeliPdiiiS_S_S_S_S_S_$__internal_accurate_pow)
        /*0014*/ 	.word	0x00000000


	//----- nvinfo : EIATTR_FRAME_SIZE
	.align		4
.L_3:
        /*0018*/ 	.byte	0x04, 0x11
        /*001a*/ 	.short	(.L_5 - .L_4)
	.align		4
.L_4:
        /*001c*/ 	.word	index@($__internal_1_$__cuda_sm20_dsqrt_rn_f64_mediumpath_v1)
        /*0020*/ 	.word	0x00000000


	//----- nvinfo : EIATTR_FRAME_SIZE
	.align		4
.L_5:
        /*0024*/ 	.byte	0x04, 0x11
        /*0026*/ 	.short	(.L_7 - .L_6)
	.align		4
.L_6:
        /*0028*/ 	.word	index@($__internal_0_$__cuda_sm20_div_rn_f64_full)
        /*002c*/ 	.word	0x00000000


	//----- nvinfo : EIATTR_FRAME_SIZE
	.align		4
.L_7:
        /*0030*/ 	.byte	0x04, 0x11
        /*0032*/ 	.short	(.L_9 - .L_8)
	.align		4
.L_8:
        /*0034*/ 	.word	index@(_Z6likeliPdiiiS_S_S_S_S_S_)
        /*0038*/ 	.word	0x00000000


	//----- nvinfo : EIATTR_MIN_STACK_SIZE
	.align		4
.L_9:
        /*003c*/ 	.byte	0x04, 0x12
        /*003e*/ 	.short	(.L_11 - .L_10)
	.align		4
.L_10:
        /*0040*/ 	.word	index@(_Z6likeliPdiiiS_S_S_S_S_S_)
        /*0044*/ 	.word	0x00000000
.L_11:


//--------------------- .nv.compat                --------------------------
	.section	.nv.compat,"",@"SHT_CUDA_COMPAT_INFO"
	.align	4
        /*0000*/ 	.byte	0x02, 0x09, 0x00, 0x00, 0x02, 0x02, 0x01, 0x00, 0x02, 0x05, 0x05, 0x00, 0x03, 0x07, 0x01, 0x01
        /*0010*/ 	.byte	0x02, 0x03, 0x00, 0x00, 0x02, 0x06, 0x01, 0x00, 0x04, 0x0b, 0x08, 0x00, 0x01, 0x00, 0x00, 0x00
        /*0020*/ 	.byte	0x00, 0x00, 0x00, 0x00


//--------------------- .nv.info._Z6likeliPdiiiS_S_S_S_S_S_ --------------------------
	.section	.nv.info._Z6likeliPdiiiS_S_S_S_S_S_,"",@"SHT_CUDA_INFO"
	.sectionflags	@""
	.align	4


	//----- nvinfo : EIATTR_CUDA_API_VERSION
	.align		4
        /*0000*/ 	.byte	0x04, 0x37
        /*0002*/ 	.short	(.L_13 - .L_12)
.L_12:
        /*0004*/ 	.word	0x00000082


	//----- nvinfo : EIATTR_KPARAM_INFO
	.align		4
.L_13:
        /*0008*/ 	.byte	0x04, 0x17
        /*000a*/ 	.short	(.L_15 - .L_14)
.L_14:
        /*000c*/ 	.word	0x00000000
        /*0010*/ 	.short	0x0009
        /*0012*/ 	.short	0x0040
        /*0014*/ 	.byte	0x00, 0xf5, 0x21, 0x00


	//----- nvinfo : EIATTR_KPARAM_INFO
	.align		4
.L_15:
        /*0018*/ 	.byte	0x04, 0x17
        /*001a*/ 	.short	(.L_17 - .L_16)
.L_16:
        /*001c*/ 	.word	0x00000000
        /*0020*/ 	.short	0x0008
        /*0022*/ 	.short	0x0038
        /*0024*/ 	.byte	0x00, 0xf5, 0x21, 0x00


	//----- nvinfo : EIATTR_KPARAM_INFO
	.align		4
.L_17:
        /*0028*/ 	.byte	0x04, 0x17
        /*002a*/ 	.short	(.L_19 - .L_18)
.L_18:
        /*002c*/ 	.word	0x00000000
        /*0030*/ 	.short	0x0007
        /*0032*/ 	.short	0x0030
        /*0034*/ 	.byte	0x00, 0xf5, 0x21, 0x00


	//----- nvinfo : EIATTR_KPARAM_INFO
	.align		4
.L_19:
        /*0038*/ 	.byte	0x04, 0x17
        /*003a*/ 	.short	(.L_21 - .L_20)
.L_20:
        /*003c*/ 	.word	0x00000000
        /*0040*/ 	.short	0x0006
        /*0042*/ 	.short	0x0028
        /*0044*/ 	.byte	0x00, 0xf5, 0x21, 0x00


	//----- nvinfo : EIATTR_KPARAM_INFO
	.align		4
.L_21:
        /*0048*/ 	.byte	0x04, 0x17
        /*004a*/ 	.short	(.L_23 - .L_22)
.L_22:
        /*004c*/ 	.word	0x00000000
        /*0050*/ 	.short	0x0005
        /*0052*/ 	.short	0x0020
        /*0054*/ 	.byte	0x00, 0xf5, 0x21, 0x00


	//----- nvinfo : EIATTR_KPARAM_INFO
	.align		4
.L_23:
        /*0058*/ 	.byte	0x04, 0x17
        /*005a*/ 	.short	(.L_25 - .L_24)
.L_24:
        /*005c*/ 	.word	0x00000000
        /*0060*/ 	.short	0x0004
        /*0062*/ 	.short	0x0018
        /*0064*/ 	.byte	0x00, 0xf5, 0x21, 0x00


	//----- nvinfo : EIATTR_KPARAM_INFO
	.align		4
.L_25:
        /*0068*/ 	.byte	0x04, 0x17
        /*006a*/ 	.short	(.L_27 - .L_26)
.L_26:
        /*006c*/ 	.word	0x00000000
        /*0070*/ 	.short	0x0003
        /*0072*/ 	.short	0x0010
        /*0074*/ 	.byte	0x00, 0xf0, 0x11, 0x00


	//----- nvinfo : EIATTR_KPARAM_INFO
	.align		4
.L_27:
        /*0078*/ 	.byte	0x04, 0x17
        /*007a*/ 	.short	(.L_29 - .L_28)
.L_28:
        /*007c*/ 	.word	0x00000000
        /*0080*/ 	.short	0x0002
        /*0082*/ 	.short	0x000c
        /*0084*/ 	.byte	0x00, 0xf0, 0x11, 0x00


	//----- nvinfo : EIATTR_KPARAM_INFO
	.align		4
.L_29:
        /*0088*/ 	.byte	0x04, 0x17
        /*008a*/ 	.short	(.L_31 - .L_30)
.L_30:
        /*008c*/ 	.word	0x00000000
        /*0090*/ 	.short	0x0001
        /*0092*/ 	.short	0x0008
        /*0094*/ 	.byte	0x00, 0xf0, 0x11, 0x00


	//----- nvinfo : EIATTR_KPARAM_INFO
	.align		4
.L_31:
        /*0098*/ 	.byte	0x04, 0x17
        /*009a*/ 	.short	(.L_33 - .L_32)
.L_32:
        /*009c*/ 	.word	0x00000000
        /*00a0*/ 	.short	0x0000
        /*00a2*/ 	.short	0x0000
        /*00a4*/ 	.byte	0x00, 0xf5, 0x21, 0x00


	//----- nvinfo : EIATTR_SPARSE_MMA_MASK
	.align		4
.L_33:
        /*00a8*/ 	.byte	0x03, 0x50
        /*00aa*/ 	.short	0x0000


	//----- nvinfo : EIATTR_MAXREG_COUNT
	.align		4
        /*00ac*/ 	.byte	0x03, 0x1b
        /*00ae*/ 	.short	0x00ff


	//----- nvinfo : EIATTR_EXTERNS
	.align		4
        /*00b0*/ 	.byte	0x04, 0x0f
        /*00b2*/ 	.short	(.L_35 - .L_34)


	//   ....[0]....
	.align		4
.L_34:
        /*00b4*/ 	.word	index@(malloc)


	//   ....[1]....
	.align		4
        /*00b8*/ 	.word	index@(free)


	//----- nvinfo : EIATTR_MERCURY_ISA_VERSION
	.align		4
.L_35:
        /*00bc*/ 	.byte	0x03, 0x5f
        /*00be*/ 	.short	0x0101


	//----- nvinfo : EIATTR_VRC_CTA_INIT_COUNT
	.align		4
        /*00c0*/ 	.byte	0x02, 0x4a
	.zero		1
	.zero		1


	//----- nvinfo : EIATTR_SYSCALL_OFFSETS
	.align		4
        /*00c4*/ 	.byte	0x04, 0x46
        /*00c6*/ 	.short	(.L_37 - .L_36)


	//   ....[0]....
.L_36:
        /*00c8*/ 	.word	0x000005c0


	//   ....[1]....
        /*00cc*/ 	.word	0x00000f90


	//   ....[2]....
        /*00d0*/ 	.word	0x000024b0


	//   ....[3]....
        /*00d4*/ 	.word	0x00002500


	//   ....[4]....
        /*00d8*/ 	.word	0x00002cf0


	//   ....[5]....
        /*00dc*/ 	.word	0x00002da0


	//   ....[6]....
        /*00e0*/ 	.word	0x00002de0


	//   ....[7]....
        /*00e4*/ 	.word	0x00002e30


	//   ....[8]....
        /*00e8*/ 	.word	0x00003210


	//   ....[9]....
        /*00ec*/ 	.word	0x000032c0


	//   ....[10]....
        /*00f0*/ 	.word	0x00003300


	//   ....[11]....
        /*00f4*/ 	.word	0x00003350


	//   ....[12]....
        /*00f8*/ 	.word	0x00003860


	//   ....[13]....
        /*00fc*/ 	.word	0x00003910


	//   ....[14]....
        /*0100*/ 	.word	0x00003bd0


	//   ....[15]....
        /*0104*/ 	.word	0x00003c20


	//----- nvinfo : EIATTR_EXIT_INSTR_OFFSETS
	.align		4
.L_37:
        /*0108*/ 	.byte	0x04, 0x1c
        /*010a*/ 	.short	(.L_39 - .L_38)


	//   ....[0]....
.L_38:
        /*010c*/ 	.word	0x00000070


	//   ....[1]....
        /*0110*/ 	.word	0x00003df0


	//----- nvinfo : EIATTR_CRS_STACK_SIZE
	.align		4
.L_39:
        /*0114*/ 	.byte	0x04, 0x1e
        /*0116*/ 	.short	(.L_41 - .L_40)
.L_40:
        /*0118*/ 	.word	0x00000000


	//----- nvinfo : EIATTR_CBANK_PARAM_SIZE
	.align		4
.L_41:
        /*011c*/ 	.byte	0x03, 0x19
        /*011e*/ 	.short	0x0048


	//----- nvinfo : EIATTR_PARAM_CBANK
	.align		4
        /*0120*/ 	.byte	0x04, 0x0a
        /*0122*/ 	.short	(.L_43 - .L_42)
	.align		4
.L_42:
        /*0124*/ 	.word	index@(.nv.constant0._Z6likeliPdiiiS_S_S_S_S_S_)
        /*0128*/ 	.short	0x0380
        /*012a*/ 	.short	0x0048


	//----- nvinfo : EIATTR_SW_WAR
	.align		4
.L_43:
        /*012c*/ 	.byte	0x04, 0x36
        /*012e*/ 	.short	(.L_45 - .L_44)
.L_44:
        /*0130*/ 	.word	0x00000008
.L_45:


//--------------------- .nv.callgraph             --------------------------
	.section	.nv.callgraph,"",@"SHT_CUDA_CALLGRAPH"
	.align	4
	.sectionentsize	8
	.align		4
        /*0000*/ 	.word	0x00000000
	.align		4
        /*0004*/ 	.word	0xffffffff
	.align		4
        /*0008*/ 	.word	index@(_Z6likeliPdiiiS_S_S_S_S_S_)
	.align		4
        /*000c*/ 	.word	index@(free)
	.align		4
        /*0010*/ 	.word	index@(_Z6likeliPdiiiS_S_S_S_S_S_)
	.align		4
        /*0014*/ 	.word	index@(malloc)
	.align		4
        /*0018*/ 	.word	0x00000000
	.align		4
        /*001c*/ 	.word	0xfffffffe
	.align		4
        /*0020*/ 	.word	0x00000000
	.align		4
        /*0024*/ 	.word	0xfffffffd
	.align		4
        /*0028*/ 	.word	0x00000000
	.align		4
        /*002c*/ 	.word	0xfffffffc


//--------------------- .nv.constant4             --------------------------
	.section	.nv.constant4,"a",@progbits
	.align	8
	.align		8
.nv.constant4:
        /*0000*/ 	.dword	malloc
	.align		8
        /*0008*/ 	.dword	free


//--------------------- .text._Z6likeliPdiiiS_S_S_S_S_S_ --------------------------
	.section	.text._Z6likeliPdiiiS_S_S_S_S_S_,"ax",@progbits
	.align	128
        .global         _Z6likeliPdiiiS_S_S_S_S_S_
        .type           _Z6likeliPdiiiS_S_S_S_S_S_,@function
        .size           _Z6likeliPdiiiS_S_S_S_S_S_,(.L_x_72 - _Z6likeliPdiiiS_S_S_S_S_S_)
        .other          _Z6likeliPdiiiS_S_S_S_S_S_,@"STO_CUDA_ENTRY STV_DEFAULT"
_Z6likeliPdiiiS_S_S_S_S_S_:
.text._Z6likeliPdiiiS_S_S_S_S_S_:
[----:B------:R-:W0:Y:S01]  /*0000*/  LDC R1, c[0x0][0x37c] ;  /* 0x0000df00ff017b82 */ /* 0x000e220000000800 */
[----:B------:R-:W1:Y:S01]  /*0010*/  S2R R30, SR_TID.X ;  /* 0x00000000001e7919 */ /* 0x000e620000002100 */
[----:B------:R-:W1:Y:S01]  /*0020*/  LDCU UR4, c[0x0][0x360] ;  /* 0x00006c00ff0477ac */ /* 0x000e620008000800 */
[----:B------:R-:W1:Y:S01]  /*0030*/  S2R R3, SR_CTAID.X ;  /* 0x0000000000037919 */ /* 0x000e620000002500 */
[----:B------:R-:W2:Y:S01]  /*0040*/  LDCU UR5, c[0x0][0x388] ;  /* 0x00007100ff0577ac */ /* 0x000ea20008000800 */
[----:B-1----:R-:W-:-:S05]  /*0050*/  IMAD R30, R3, UR4, R30 ;  /* 0x00000004031e7c24 */ /* 0x002fca000f8e021e */
[----:B--2---:R-:W-:-:S13]  /*0060*/  ISETP.GE.AND P0, PT, R30, UR5, PT ;  /* 0x000000051e007c0c */ /* 0x004fda000bf06270 */
[----:B0-----:R-:W-:Y:S05]  /*0070*/  @P0 EXIT ;  /* 0x000000000000094d */ /* 0x001fea0003800000 */
[----:B------:R-:W0:Y:S01]  /*0080*/  LDCU UR4, c[0x0][0x390] ;  /* 0x00007200ff0477ac */ /* 0x000e220008000800 */
[----:B------:R-:W-:Y:S01]  /*0090*/  CS2R R28, SRZ ;  /* 0x00000000001c7805 */ /* 0x000fe2000001ff00 */
[----:B------:R-:W1:Y:S01]  /*00a0*/  LDCU.64 UR36, c[0x0][0x358] ;  /* 0x00006b00ff2477ac */ /* 0x000e620008000a00 */
[----:B0-----:R-:W-:-:S09]  /*00b0*/  UISETP.GE.AND UP0, UPT, UR4, 0x1, UPT ;  /* 0x000000010400788c */ /* 0x001fd2000bf06270 */
[----:B-1----:R-:W-:Y:S05]  /*00c0*/  BRA.U !UP0, `(.L_x_0) ;  /* 0x0000003d083c7547 */ /* 0x002fea000b800000 */
[----:B------:R-:W0:Y:S01]  /*00d0*/  LDCU UR4, c[0x0][0x38c] ;  /* 0x00007180ff0477ac */ /* 0x000e220008000800 */
[----:B------:R-:W-:Y:S01]  /*00e0*/  MOV R0, 0x140 ;  /* 0x0000014000007802 */ /* 0x000fe20000000f00 */
[----:B0-----:R-:W0:Y:S01]  /*00f0*/  I2F.F64 R2, UR4 ;  /* 0x0000000400027d12 */ /* 0x001e220008201c00 */
[----:B------:R-:W-:-:S05]  /*0100*/  IMAD R22, R30, UR4, RZ ;  /* 0x000000041e167c24 */ /* 0x000fca000f8e02ff */
[----:B------:R-:W-:Y:S01]  /*0110*/  SHF.R.S32.HI R19, RZ, 0x1f, R22 ;  /* 0x0000001fff137819 */ /* 0x000fe20000011416 */
[----:B0-----:R-:W-:-:S11]  /*0120*/  DMUL R2, R2, 0.5 ;  /* 0x3fe0000002027828 */ /* 0x001fd60000000000 */
[----:B------:R-:W-:Y:S05]  /*0130*/  CALL.REL.NOINC `($_Z6likeliPdiiiS_S_S_S_S_S_$__internal_accurate_pow) ;  /* 0x0000004400447944 */ /* 0x000fea0003c00000 */
[----:B------:R-:W-:Y:S01]  /*0140*/  UMOV UR4, 0x54442eea ;  /* 0x54442eea00047882 */ /* 0x000fe20000000000 */
[----:B------:R-:W-:Y:S01]  /*0150*/  UMOV UR5, 0x401921fb ;  /* 0x401921fb00057882 */ /* 0x000fe20000000000 */
[----:B------:R-:W0:Y:S01]  /*0160*/  LDCU UR40, c[0x0][0x38c] ;  /* 0x00007180ff2877ac */ /* 0x000e220008000800 */
[----:B------:R-:W-:Y:S01]  /*0170*/  DADD R4, R2, UR4 ;  /* 0x0000000402047e29 */ /* 0x000fe20008000000 */
[----:B------:R-:W-:-:S04]  /*0180*/  ISETP.GE.AND P1, PT, R3, RZ, PT ;  /* 0x000000ff0300720c */ /* 0x000fc80003f26270 */
[----:B------:R-:W-:-:S03]  /*0190*/  SEL R0, RZ, 0x7ff00000, !P1 ;  /* 0x7ff00000ff007807 */ /* 0x000fc60004800000 */
[----:B------:R-:W-:Y:S02]  /*01a0*/  DSETP.NEU.AND P1, PT, |R2|, +INF , PT ;  /* 0x7ff000000200742a */ /* 0x000fe40003f2d200 */
[----:B------:R-:W-:-:S04]  /*01b0*/  LOP3.LUT R4, R5, 0x7ff00000, RZ, 0xc0, !PT ;  /* 0x7ff0000005047812 */ /* 0x000fc800078ec0ff */
[----:B------:R-:W-:Y:S01]  /*01c0*/  ISETP.NE.AND P0, PT, R4, 0x7ff00000, PT ;  /* 0x7ff000000400780c */ /* 0x000fe20003f05270 */
[----:B0-----:R-:W-:-:S03]  /*01d0*/  UISETP.GE.AND UP0, UPT, UR40, 0x1, UPT ;  /* 0x000000012800788c */ /* 0x001fc6000bf06270 */
[----:B------:R-:W-:Y:S01]  /*01e0*/  FSEL R5, R6, RZ, P0 ;  /* 0x000000ff06057208 */ /* 0x000fe20000000000 */
[----:B------:R-:W-:Y:S01]  /*01f0*/  UIMAD.WIDE UR38, UR40, 0x8, URZ ;  /* 0x00000008282678a5 */ /* 0x000fe2000f8e02ff */
[-C--:B------:R-:W-:Y:S01]  /*0200*/  FSEL R0, R0, R7.reuse, !P0 ;  /* 0x0000000700007208 */ /* 0x080fe20004000000 */
[----:B------:R-:W-:Y:S01]  /*0210*/  DSETP.NEU.AND P0, PT, R2, RZ, PT ;  /* 0x000000ff0200722a */ /* 0x000fe20003f0d000 */
[----:B------:R-:W-:Y:S02]  /*0220*/  FSEL R6, R5, R6, !P1 ;  /* 0x0000000605067208 */ /* 0x000fe40004800000 */
[----:B------:R-:W-:-:S03]  /*0230*/  FSEL R7, R0, R7, !P1 ;  /* 0x0000000700077208 */ /* 0x000fc60004800000 */
[----:B------:R-:W-:Y:S02]  /*0240*/  FSEL R24, R6, RZ, P0 ;  /* 0x000000ff06187208 */ /* 0x000fe40000000000 */
[----:B------:R-:W-:Y:S01]  /*0250*/  FSEL R25, R7, 1.875, P0 ;  /* 0x3ff0000007197808 */ /* 0x000fe20000000000 */
[----:B------:R-:W-:Y:S06]  /*0260*/  BRA.U !UP0, `(.L_x_1) ;  /* 0x0000002508307547 */ /* 0x000fec000b800000 */
[----:B------:R-:W-:Y:S01]  /*0270*/  ULOP3.LUT UR4, UR40, 0x7ffffff8, URZ, 0xc0, !UPT ;  /* 0x7ffffff828047892 */ /* 0x000fe2000f8ec0ff */
[----:B------:R-:W-:Y:S01]  /*0280*/  BSSY.RECONVERGENT B6, `(.L_x_2) ;  /* 0x0000249000067945 */ /* 0x000fe20003800200 */
[----:B------:R-:W-:Y:S01]  /*0290*/  IMAD.MOV.U32 R18, RZ, RZ, RZ ;  /* 0x000000ffff127224 */ /* 0x000fe200078e00ff */
[----:B------:R-:W-:Y:S01]  /*02a0*/  CS2R R28, SRZ ;  /* 0x00000000001c7805 */ /* 0x000fe2000001ff00 */
[----:B------:R-:W-:Y:S02]  /*02b0*/  UIADD3 UR41, UPT, UPT, UR40, -0x1, URZ ;  /* 0xffffffff28297890 */ /* 0x000fe4000fffe0ff */
[----:B------:R-:W-:Y:S01]  /*02c0*/  IMAD.U32 R2, RZ, RZ, UR4 ;  /* 0x00000004ff027e24 */ /* 0x000fe2000f8e00ff */
[----:B------:R-:W-:Y:S02]  /*02d0*/  ULOP3.LUT UR42, UR40, 0x7, URZ, 0xc0, !UPT ;  /* 0x00000007282a7892 */ /* 0x000fe4000f8ec0ff */
[----:B------:R-:W-:Y:S02]  /*02e0*/  ULOP3.LUT UR43, UR40, 0x3, URZ, 0xc0, !UPT ;  /* 0x00000003282b7892 */ /* 0x000fe4000f8ec0ff */
[----:B------:R-:W-:-:S12]  /*02f0*/  ULOP3.LUT UR40, UR40, 0xf, URZ, 0xc0, !UPT ;  /* 0x0000000f28287892 */ /* 0x000fd8000f8ec0ff */
.L_x_32:
[----:B------:R-:W0:Y:S08]  /*0300*/  LDC.64 R8, c[0x0][0x3b0] ;  /* 0x0000ec00ff087b82 */ /* 0x000e300000000a00 */
[----:B------:R-:W1:Y:S01]  /*0310*/  LDC.64 R16, c[0x0][0x398] ;  /* 0x0000e600ff107b82 */ /* 0x000e620000000a00 */
[----:B------:R-:W-:Y:S01]  /*0320*/  MOV R6, 0x0 ;  /* 0x0000000000067802 */ /* 0x000fe20000000f00 */
[----:B------:R-:W-:Y:S01]  /*0330*/  IMAD.MOV.U32 R7, RZ, RZ, 0x3fd80000 ;  /* 0x3fd80000ff077424 */ /* 0x000fe200078e00ff */
[----:B------:R-:W2:Y:S01]  /*0340*/  LDCU UR4, c[0x0][0x38c] ;  /* 0x00007180ff0477ac */ /* 0x000ea20008000800 */
[----:B0-----:R-:W-:-:S06]  /*0350*/  IMAD.WIDE.U32 R8, R18, 0x8, R8 ;  /* 0x0000000812087825 */ /* 0x001fcc00078e0008 */
[----:B------:R-:W3:Y:S01]  /*0360*/  LDG.E.64 R8, desc[UR36][R8.64] ;  /* 0x0000002408087981 */ /* 0x000ee2000c1e1b00 */
[----:B-1----:R-:W-:-:S06]  /*0370*/  IMAD.WIDE.U32 R16, R18, 0x8, R16 ;  /* 0x0000000812107825 */ /* 0x002fcc00078e0010 */
[----:B------:R-:W5:Y:S01]  /*0380*/  LDG.E.64 R16, desc[UR36][R16.64] ;  /* 0x0000002410107981 */ /* 0x000f62000c1e1b00 */
[----:B------:R-:W-:Y:S01]  /*0390*/  IMAD.U32 R26, RZ, RZ, UR41 ;  /* 0x00000029ff1a7e24 */ /* 0x000fe2000f8e00ff */
[----:B------:R-:W-:Y:S01]  /*03a0*/  BSSY.RECONVERGENT B0, `(.L_x_3) ;  /* 0x0000019000007945 */ /* 0x000fe20003800200 */
[----:B--2---:R-:W-:-:S03]  /*03b0*/  IMAD R23, R18, UR4, RZ ;  /* 0x0000000412177c24 */ /* 0x004fc6000f8e02ff */
[----:B------:R-:W-:-:S04]  /*03c0*/  ISETP.GE.U32.AND P1, PT, R26, 0x7, PT ;  /* 0x000000071a00780c */ /* 0x000fc80003f26070 */
[----:B------:R-:W-:Y:S01]  /*03d0*/  P2R R0, PR, RZ, 0x2 ;  /* 0x00000002ff007803 */ /* 0x000fe20000000000 */
[----:B---3--:R-:W0:Y:S01]  /*03e0*/  MUFU.RSQ64H R13, R9 ;  /* 0x00000009000d7308 */ /* 0x008e220000001c00 */
[----:B------:R-:W-:-:S05]  /*03f0*/  VIADD R12, R9, 0xfcb00000 ;  /* 0xfcb00000090c7836 */ /* 0x000fca0000000000 */
[----:B------:R-:W-:Y:S01]  /*0400*/  ISETP.GE.U32.AND P0, PT, R12, 0x7ca00000, PT ;  /* 0x7ca000000c00780c */ /* 0x000fe20003f06070 */
[----:B0-----:R-:W-:-:S08]  /*0410*/  DMUL R4, R12, R12 ;  /* 0x0000000c0c047228 */ /* 0x001fd00000000000 */
[----:B------:R-:W-:-:S08]  /*0420*/  DFMA R4, R8, -R4, 1 ;  /* 0x3ff000000804742b */ /* 0x000fd00000000804 */
[----:B------:R-:W-:Y:S02]  /*0430*/  DFMA R6, R4, R6, 0.5 ;  /* 0x3fe000000406742b */ /* 0x000fe40000000006 */
[----:B------:R-:W-:-:S08]  /*0440*/  DMUL R4, R12, R4 ;  /* 0x000000040c047228 */ /* 0x000fd00000000000 */
[----:B------:R-:W-:-:S08]  /*0450*/  DFMA R14, R6, R4, R12 ;  /* 0x00000004060e722b */ /* 0x000fd0000000000c */
[----:B------:R-:W-:Y:S02]  /*0460*/  DMUL R4, R8, R14 ;  /* 0x0000000e08047228 */ /* 0x000fe40000000000 */
[----:B------:R-:W-:Y:S01]  /*0470*/  VIADD R11, R15, 0xfff00000 ;  /* 0xfff000000f0b7836 */ /* 0x000fe20000000000 */
[----:B------:R-:W-:-:S05]  /*0480*/  MOV R10, R14 ;  /* 0x0000000e000a7202 */ /* 0x000fca0000000f00 */
[----:B------:R-:W-:-:S08]  /*0490*/  DFMA R6, R4, -R4, R8 ;  /* 0x800000040406722b */ /* 0x000fd00000000008 */
[----:B------:R-:W-:Y:S01]  /*04a0*/  DFMA R34, R6, R10, R4 ;  /* 0x0000000a0622722b */ /* 0x000fe20000000004 */
[----:B------:R-:W-:Y:S10]  /*04b0*/  @!P0 BRA `(.L_x_4) ;  /* 0x00000000001c8947 */ /* 0x000ff40003800000 */
[----:B------:R-:W-:Y:S01]  /*04c0*/  IMAD.MOV.U32 R0, RZ, RZ, R12 ;  /* 0x000000ffff007224 */ /* 0x000fe200078e000c */
[----:B------:R-:W-:Y:S01]  /*04d0*/  MOV R12, 0x510 ;  /* 0x00000510000c7802 */ /* 0x000fe20000000f00 */
[----:B------:R-:W-:Y:S02]  /*04e0*/  IMAD.MOV.U32 R10, RZ, RZ, R14 ;  /* 0x000000ffff0a7224 */ /* 0x000fe400078e000e */
[----:B------:R-:W-:-:S07]  /*04f0*/  IMAD.MOV.U32 R3, RZ, RZ, R11 ;  /* 0x000000ffff037224 */ /* 0x000fce00078e000b */
[----:B-----5:R-:W-:Y:S05]  /*0500*/  CALL.REL.NOINC `($__internal_1_$__cuda_sm20_dsqrt_rn_f64_mediumpath_v1) ;  /* 0x0000003c00b07944 */ /* 0x020fea0003c00000 */
[----:B------:R-:W-:Y:S01]  /*0510*/  MOV R34, R4 ;  /* 0x0000000400227202 */ /* 0x000fe20000000f00 */
[----:B------:R-:W-:-:S07]  /*0520*/  IMAD.MOV.U32 R35, RZ, RZ, R5 ;  /* 0x000000ffff237224 */ /* 0x000fce00078e0005 */
.L_x_4:
[----:B------:R-:W-:Y:S05]  /*0530*/  BSYNC.RECONVERGENT B0 ;  /* 0x0000000000007941 */ /* 0x000fea0003800200 */
.L_x_3:
[----:B------:R-:W-:Y:S01]  /*0540*/  MOV R6, 0x0 ;  /* 0x0000000000067802 */ /* 0x000fe20000000f00 */
[----:B------:R-:W-:Y:S01]  /*0550*/  IMAD.U32 R9, RZ, RZ, UR39 ;  /* 0x00000027ff097e24 */ /* 0x000fe2000f8e00ff */
[----:B------:R-:W-:Y:S01]  /*0560*/  MOV R8, UR38 ;  /* 0x0000002600087c02 */ /* 0x000fe20008000f00 */
[----:B------:R-:W-:Y:S02]  /*0570*/  IMAD.U32 R5, RZ, RZ, UR39 ;  /* 0x00000027ff057e24 */ /* 0x000fe4000f8e00ff */
[----:B------:R-:W-:Y:S01]  /*0580*/  IMAD.U32 R4, RZ, RZ, UR38 ;  /* 0x00000026ff047e24 */ /* 0x000fe2000f8e00ff */
[----:B------:R-:W0:Y:S01]  /*0590*/  LDC.64 R6, c[0x4][R6] ;  /* 0x0100000006067b82 */ /* 0x000e220000000a00 */
[----:B------:R-:W-:-:S07]  /*05a0*/  IMAD.MOV.U32 R5, RZ, RZ, R9 ;  /* 0x000000ffff057224 */ /* 0x000fce00078e0009 */
[----:B------:R-:W-:-:S07]  /*05b0*/  LEPC R20, `(.L_x_5) ;  /* 0x000000001014794e */ /* 0x000fce0000000000 */
[----:B0----5:R-:W-:Y:S05]  /*05c0*/  CALL.ABS.NOINC R6 ;  /* 0x0000000006007343 */ /* 0x021fea0003c00000 */
.L_x_5:
[----:B------:R-:W-:Y:S01]  /*05d0*/  ISETP.GE.U32.AND P6, PT, R26, 0x7, PT ;  /* 0x000000071a00780c */ /* 0x000fe20003fc6070 */
[----:B------:R-:W-:Y:S01]  /*05e0*/  IMAD.MOV.U32 R3, RZ, RZ, RZ ;  /* 0x000000ffff037224 */ /* 0x000fe200078e00ff */
[----:B------:R-:W-:Y:S01]  /*05f0*/  MOV R32, R4 ;  /* 0x0000000400207202 */ /* 0x000fe20000000f00 */
[----:B------:R-:W-:-:S10]  /*0600*/  IMAD.MOV.U32 R33, RZ, RZ, R5 ;  /* 0x000000ffff217224 */ /* 0x000fd400078e0005 */
[----:B------:R-:W-:Y:S05]  /*0610*/  @!P6 BRA `(.L_x_6) ;  /* 0x0000000000fce947 */ /* 0x000fea0003800000 */
[----:B------:R-:W0:Y:S01]  /*0620*/  LDC.64 R4, c[0x0][0x3a0] ;  /* 0x0000e800ff047b82 */ /* 0x000e220000000a00 */
[----:B------:R-:W1:Y:S01]  /*0630*/  LDCU UR4, c[0x0][0x38c] ;  /* 0x00007180ff0477ac */ /* 0x000e620008000800 */
[----:B------:R-:W-:Y:S01]  /*0640*/  IADD3 R3, P2, PT, R32, 0x20, RZ ;  /* 0x0000002020037810 */ /* 0x000fe20007f5e0ff */
[----:B------:R-:W-:Y:S01]  /*0650*/  BSSY.RECONVERGENT B0, `(.L_x_7) ;  /* 0x000003a000007945 */ /* 0x000fe20003800200 */
[----:B------:R-:W2:Y:S02]  /*0660*/  LDCU.64 UR6, c[0x0][0x380] ;  /* 0x00007000ff0677ac */ /* 0x000ea40008000a00 */
[----:B------:R-:W-:Y:S01]  /*0670*/  IADD3.X R12, PT, PT, RZ, R33, RZ, P2, !PT ;  /* 0x00000021ff0c7210 */ /* 0x000fe200017fe4ff */
[----:B-1----:R-:W-:Y:S01]  /*0680*/  ULOP3.LUT UR4, UR4, 0x7ffffff8, URZ, 0xc0, !UPT ;  /* 0x7ffffff804047892 */ /* 0x002fe2000f8ec0ff */
[----:B--2---:R-:W-:Y:S01]  /*0690*/  LEA R10, P0, R22, UR6, 0x3 ;  /* 0x00000006160a7c11 */ /* 0x004fe2000f8018ff */
[----:B0-----:R-:W-:-:S03]  /*06a0*/  IMAD.WIDE.U32 R4, R23, 0x8, R4 ;  /* 0x0000000817047825 */ /* 0x001fc600078e0004 */
[----:B------:R-:W-:Y:S01]  /*06b0*/  IADD3 R10, P1, PT, R10, 0x20, RZ ;  /* 0x000000200a0a7810 */ /* 0x000fe20007f3e0ff */
[----:B------:R-:W-:Y:S01]  /*06c0*/  IMAD.U32 R2, RZ, RZ, UR4 ;  /* 0x00000004ff027e24 */ /* 0x000fe2000f8e00ff */
[----:B------:R-:W-:Y:S02]  /*06d0*/  IADD3 R6, P3, PT, R4, 0x20, RZ ;  /* 0x0000002004067810 */ /* 0x000fe40007f7e0ff */
[----:B------:R-:W-:Y:S01]  /*06e0*/  LEA.HI.X R11, R22, UR7, R19, 0x3, P0 ;  /* 0x00000007160b7c11 */ /* 0x000fe200080f1c13 */
[----:B------:R-:W-:Y:S02]  /*06f0*/  IMAD.MOV R0, RZ, RZ, -R2 ;  /* 0x000000ffff007224 */ /* 0x000fe400078e0a02 */
[----:B------:R-:W-:Y:S02]  /*0700*/  IMAD.X R7, RZ, RZ, R5, P3 ;  /* 0x000000ffff077224 */ /* 0x000fe400018e0605 */
[----:B------:R-:W-:-:S07]  /*0710*/  IMAD.X R11, RZ, RZ, R11, P1 ;  /* 0x000000ffff0b7224 */ /* 0x000fce00008e060b */
.L_x_8:
[----:B------:R-:W-:Y:S01]  /*0720*/  IMAD.MOV.U32 R4, RZ, RZ, R10 ;  /* 0x000000ffff047224 */ /* 0x000fe200078e000a */
[----:B------:R-:W-:Y:S02]  /*0730*/  MOV R5, R11 ;  /* 0x0000000b00057202 */ /* 0x000fe40000000f00 */
[----:B--2---:R-:W2:Y:S04]  /*0740*/  LDG.E.64 R10, desc[UR36][R6.64+-0x20] ;  /* 0xffffe024060a7981 */ /* 0x004ea8000c1e1b00 */
[----:B------:R-:W2:Y:S02]  /*0750*/  LDG.E.64 R8, desc[UR36][R4.64+-0x20] ;  /* 0xffffe02404087981 */ /* 0x000ea4000c1e1b00 */
[----:B--2---:R-:W-:Y:S01]  /*0760*/  DADD R10, R8, -R10 ;  /* 0x00000000080a7229 */ /* 0x004fe2000000080a */
[----:B------:R-:W-:-:S02]  /*0770*/  IMAD.MOV.U32 R8, RZ, RZ, R3 ;  /* 0x000000ffff087224 */ /* 0x000fc400078e0003 */
[----:B------:R-:W-:-:S05]  /*0780*/  IMAD.MOV.U32 R9, RZ, RZ, R12 ;  /* 0x000000ffff097224 */ /* 0x000fca00078e000c */
[----:B------:R0:W-:Y:S04]  /*0790*/  ST.E.64 desc[UR36][R8.64+-0x20], R10 ;  /* 0xffffe00a08007985 */ /* 0x0001e8000c101b24 */
[----:B------:R-:W2:Y:S04]  /*07a0*/  LDG.E.64 R12, desc[UR36][R4.64+-0x18] ;  /* 0xffffe824040c7981 */ /* 0x000ea8000c1e1b00 */
[----:B------:R-:W2:Y:S02]  /*07b0*/  LDG.E.64 R14, desc[UR36][R6.64+-0x18] ;  /* 0xffffe824060e7981 */ /* 0x000ea4000c1e1b00 */
[----:B--2---:R-:W-:-:S07]  /*07c0*/  DADD R12, R12, -R14 ;  /* 0x000000000c0c7229 */ /* 0x004fce000000080e */
[----:B------:R1:W-:Y:S04]  /*07d0*/  ST.E.64 desc[UR36][R8.64+-0x18], R12 ;  /* 0xffffe80c08007985 */ /* 0x0003e8000c101b24 */
[----:B------:R-:W2:Y:S04]  /*07e0*/  LDG.E.64 R14, desc[UR36][R4.64+-0x10] ;  /* 0xfffff024040e7981 */ /* 0x000ea8000c1e1b00 */
[----:B------:R-:W2:Y:S02]  /*07f0*/  LDG.E.64 R20, desc[UR36][R6.64+-0x10] ;  /* 0xfffff02406147981 */ /* 0x000ea4000c1e1b00 */
[----:B--2---:R-:W-:-:S07]  /*0800*/  DADD R14, R14, -R20 ;  /* 0x000000000e0e7229 */ /* 0x004fce0000000814 */
[----:B------:R2:W-:Y:S04]  /*0810*/  ST.E.64 desc[UR36][R8.64+-0x10], R14 ;  /* 0xfffff00e08007985 */ /* 0x0005e8000c101b24 */
[----:B------:R-:W3:Y:S04]  /*0820*/  LDG.E.64 R20, desc[UR36][R4.64+-0x8] ;  /* 0xfffff82404147981 */ /* 0x000ee8000c1e1b00 */
[----:B------:R-:W3:Y:S02]  /*0830*/  LDG.E.64 R36, desc[UR36][R6.64+-0x8] ;  /* 0xfffff82406247981 */ /* 0x000ee4000c1e1b00 */
[----:B---3--:R-:W-:-:S07]  /*0840*/  DADD R20, R20, -R36 ;  /* 0x0000000014147229 */ /* 0x008fce0000000824 */
[----:B------:R3:W-:Y:S04]  /*0850*/  ST.E.64 desc[UR36][R8.64+-0x8], R20 ;  /* 0xfffff81408007985 */ /* 0x0007e8000c101b24 */
[----:B0-----:R-:W4:Y:S04]  /*0860*/  LDG.E.64 R10, desc[UR36][R4.64] ;  /* 0x00000024040a7981 */ /* 0x001f28000c1e1b00 */
[----:B------:R-:W4:Y:S02]  /*0870*/  LDG.E.64 R36, desc[UR36][R6.64] ;  /* 0x0000002406247981 */ /* 0x000f24000c1e1b00 */
[----:B----4-:R-:W-:-:S07]  /*0880*/  DADD R10, R10, -R36 ;  /* 0x000000000a0a7229 */ /* 0x010fce0000000824 */
[----:B------:R0:W-:Y:S04]  /*0890*/  ST.E.64 desc[UR36][R8.64], R10 ;  /* 0x0000000a08007985 */ /* 0x0001e8000c101b24 */
[----:B-1----:R-:W4:Y:S04]  /*08a0*/  LDG.E.64 R12, desc[UR36][R4.64+0x8] ;  /* 0x00000824040c7981 */ /* 0x002f28000c1e1b00 */
[----:B------:R-:W4:Y:S02]  /*08b0*/  LDG.E.64 R36, desc[UR36][R6.64+0x8] ;  /* 0x0000082406247981 */ /* 0x000f24000c1e1b00 */
[----:B----4-:R-:W-:-:S07]  /*08c0*/  DADD R12, R12, -R36 ;  /* 0x000000000c0c7229 */ /* 0x010fce0000000824 */
[----:B------:R1:W-:Y:S04]  /*08d0*/  ST.E.64 desc[UR36][R8.64+0x8], R12 ;  /* 0x0000080c08007985 */ /* 0x0003e8000c101b24 */
[----:B--2---:R-:W2:Y:S04]  /*08e0*/  LDG.E.64 R14, desc[UR36][R4.64+0x10] ;  /* 0x00001024040e7981 */ /* 0x004ea8000c1e1b00 */
[----:B------:R-:W2:Y:S02]  /*08f0*/  LDG.E.64 R36, desc[UR36][R6.64+0x10] ;  /* 0x0000102406247981 */ /* 0x000ea4000c1e1b00 */
[----:B--2---:R-:W-:-:S07]  /*0900*/  DADD R14, R14, -R36 ;  /* 0x000000000e0e7229 */ /* 0x004fce0000000824 */
[----:B------:R2:W-:Y:S04]  /*0910*/  ST.E.64 desc[UR36][R8.64+0x10], R14 ;  /* 0x0000100e08007985 */ /* 0x0005e8000c101b24 */
[----:B---3--:R-:W3:Y:S04]  /*0920*/  LDG.E.64 R20, desc[UR36][R4.64+0x18] ;  /* 0x0000182404147981 */ /* 0x008ee8000c1e1b00 */
[----:B------:R4:W3:Y:S01]  /*0930*/  LDG.E.64 R36, desc[UR36][R6.64+0x18] ;  /* 0x0000182406247981 */ /* 0x0008e2000c1e1b00 */
[----:B------:R-:W-:-:S05]  /*0940*/  VIADD R0, R0, 0x8 ;  /* 0x0000000800007836 */ /* 0x000fca0000000000 */
[----:B------:R-:W-:Y:S02]  /*0950*/  ISETP.NE.AND P0, PT, R0, RZ, PT ;  /* 0x000000ff0000720c */ /* 0x000fe40003f05270 */
[----:B------:R-:W-:Y:S02]  /*0960*/  IADD3 R3, P2, PT, R8, 0x40, RZ ;  /* 0x0000004008037810 */ /* 0x000fe40007f5e0ff */
[----:B----4-:R-:W-:Y:S02]  /*0970*/  IADD3 R6, P3, PT, R6, 0x40, RZ ;  /* 0x0000004006067810 */ /* 0x010fe40007f7e0ff */
[----:B0-----:R-:W-:Y:S01]  /*0980*/  IADD3 R10, P1, PT, R4, 0x40, RZ ;  /* 0x00000040040a7810 */ /* 0x001fe20007f3e0ff */
[----:B-1----:R-:W-:Y:S02]  /*0990*/  IMAD.X R12, RZ, RZ, R9, P2 ;  /* 0x000000ffff0c7224 */ /* 0x002fe400010e0609 */
[----:B------:R-:W-:Y:S01]  /*09a0*/  IMAD.X R7, RZ, RZ, R7, P3 ;  /* 0x000000ffff077224 */ /* 0x000fe200018e0607 */
[----:B------:R-:W-:Y:S01]  /*09b0*/  IADD3.X R11, PT, PT, RZ, R5, RZ, P1, !PT ;  /* 0x00000005ff0b7210 */ /* 0x000fe20000ffe4ff */
[----:B---3--:R-:W-:-:S07]  /*09c0*/  DADD R20, R20, -R36 ;  /* 0x0000000014147229 */ /* 0x008fce0000000824 */
[----:B------:R2:W-:Y:S01]  /*09d0*/  ST.E.64 desc[UR36][R8.64+0x18], R20 ;  /* 0x0000181408007985 */ /* 0x0005e2000c101b24 */
[----:B------:R-:W-:Y:S05]  /*09e0*/  @P0 BRA `(.L_x_8) ;  /* 0xfffffffc004c0947 */ /* 0x000fea000383ffff */
[----:B------:R-:W-:Y:S05]  /*09f0*/  BSYNC.RECONVERGENT B0 ;  /* 0x0000000000007941 */ /* 0x000fea0003800200 */
.L_x_7:
[----:B------:R-:W-:-:S07]  /*0a00*/  IMAD.MOV.U32 R3, RZ, RZ, R2 ;  /* 0x000000ffff037224 */ /* 0x000fce00078e0002 */
.L_x_6:
[----:B------:R-:W-:-:S13]  /*0a10*/  ISETP.NE.AND P0, PT, RZ, UR42, PT ;  /* 0x0000002aff007c0c */ /* 0x000fda000bf05270 */
[----:B------:R-:W-:Y:S05]  /*0a20*/  @!P0 BRA `(.L_x_9) ;  /* 0x0000000400388947 */ /* 0x000fea0003800000 */
[----:B------:R-:W-:Y:S02]  /*0a30*/  UIADD3 UR4, UPT, UPT, UR42, -0x1, URZ ;  /* 0xffffffff2a047890 */ /* 0x000fe4000fffe0ff */
[----:B------:R-:W-:Y:S02]  /*0a40*/  UISETP.NE.AND UP1, UPT, UR43, URZ, UPT ;  /* 0x000000ff2b00728c */ /* 0x000fe4000bf25270 */
[----:B------:R-:W-:-:S09]  /*0a50*/  UISETP.GE.U32.AND UP0, UPT, UR4, 0x3, UPT ;  /* 0x000000030400788c */ /* 0x000fd2000bf06070 */
[----:B------:R-:W-:Y:S05]  /*0a60*/  BRA.U !UP0, `(.L_x_10) ;  /* 0x00000001087c7547 */ /* 0x000fea000b800000 */
[----:B------:R-:W0:Y:S01]  /*0a70*/  LDC.64 R12, c[0x0][0x3a0] ;  /* 0x0000e800ff0c7b82 */ /* 0x000e220000000a00 */
[----:B------:R-:W1:Y:S01]  /*0a80*/  LDCU.64 UR4, c[0x0][0x380] ;  /* 0x00007000ff0477ac */ /* 0x000e620008000a00 */
[-C--:B------:R-:W-:Y:S02]  /*0a90*/  IADD3 R0, P0, PT, R22, R3.reuse, RZ ;  /* 0x0000000316007210 */ /* 0x080fe40007f1e0ff */
[----:B------:R-:W-:-:S03]  /*0aa0*/  IADD3 R5, PT, PT, R23, R3, RZ ;  /* 0x0000000317057210 */ /* 0x000fc60007ffe0ff */
[----:B------:R-:W-:Y:S01]  /*0ab0*/  IMAD.X R7, RZ, RZ, R19, P0 ;  /* 0x000000ffff077224 */ /* 0x000fe200000e0613 */
[----:B-1----:R-:W-:-:S04]  /*0ac0*/  LEA R6, P0, R0, UR4, 0x3 ;  /* 0x0000000400067c11 */ /* 0x002fc8000f8018ff */
[----:B------:R-:W-:Y:S01]  /*0ad0*/  LEA.HI.X R7, R0, UR5, R7, 0x3, P0 ;  /* 0x0000000500077c11 */ /* 0x000fe200080f1c07 */
[----:B0-----:R-:W-:Y:S01]  /*0ae0*/  IMAD.WIDE.U32 R12, R5, 0x8, R12 ;  /* 0x00000008050c7825 */ /* 0x001fe200078e000c */
[----:B------:R-:W0:Y:S03]  /*0af0*/  LDCU.64 UR4, c[0x0][0x3a0] ;  /* 0x00007400ff0477ac */ /* 0x000e260008000a00 */
[----:B------:R-:W3:Y:S04]  /*0b00*/  LDG.E.64 R10, desc[UR36][R6.64] ;  /* 0x00000024060a7981 */ /* 0x000ee8000c1e1b00 */
[----:B--2---:R-:W3:Y:S01]  /*0b10*/  LDG.E.64 R8, desc[UR36][R12.64] ;  /* 0x000000240c087981 */ /* 0x004ee2000c1e1b00 */
[----:B------:R-:W-:-:S05]  /*0b20*/  IADD3 R0, P0, PT, R23, R3, RZ ;  /* 0x0000000317007210 */ /* 0x000fca0007f1e0ff */
[----:B------:R-:W-:Y:S01]  /*0b30*/  IMAD.X R5, RZ, RZ, RZ, P0 ;  /* 0x000000ffff057224 */ /* 0x000fe200000e06ff */
[----:B0-----:R-:W-:-:S04]  /*0b40*/  LEA R4, P0, R0, UR4, 0x3 ;  /* 0x0000000400047c11 */ /* 0x001fc8000f8018ff */
[----:B------:R-:W-:Y:S01]  /*0b50*/  LEA.HI.X R5, R0, UR5, R5, 0x3, P0 ;  /* 0x0000000500057c11 */ /* 0x000fe200080f1c05 */
[----:B---3--:R-:W-:Y:S01]  /*0b60*/  DADD R10, R10, -R8 ;  /* 0x000000000a0a7229 */ /* 0x008fe20000000808 */
[----:B------:R-:W-:-:S06]  /*0b70*/  IMAD.WIDE.U32 R8, R3, 0x8, R32 ;  /* 0x0000000803087825 */ /* 0x000fcc00078e0020 */
        /* <DEDUP_REMOVED lines=9> */
[----:B------:R-:W2:Y:S04]  /*0c10*/  LDG.E.64 R20, desc[UR36][R6.64+0x18] ;  /* 0x0000182406147981 */ /* 0x000ea8000c1e1b00 */
[----:B------:R-:W2:Y:S01]  /*0c20*/  LDG.E.64 R36, desc[UR36][R4.64+0x18] ;  /* 0x0000182404247981 */ /* 0x000ea2000c1e1b00 */
[----:B------:R-:W-:Y:S01]  /*0c30*/  VIADD R3, R3, 0x4 ;  /* 0x0000000403037836 */ /* 0x000fe20000000000 */
[----:B--2---:R-:W-:-:S07]  /*0c40*/  DADD R20, R20, -R36 ;  /* 0x0000000014147229 */ /* 0x004fce0000000824 */
[----:B------:R0:W-:Y:S04]  /*0c50*/  ST.E.64 desc[UR36][R8.64+0x18], R20 ;  /* 0x0000181408007985 */ /* 0x0001e8000c101b24 */
.L_x_10:
[----:B------:R-:W-:Y:S05]  /*0c60*/  BRA.U !UP1, `(.L_x_9) ;  /* 0x0000000109a87547 */ /* 0x000fea000b800000 */
[----:B------:R-:W1:Y:S01]  /*0c70*/  LDCU UR4, c[0x0][0x38c] ;  /* 0x00007180ff0477ac */ /* 0x000e620008000800 */
[----:B------:R-:W-:Y:S02]  /*0c80*/  UISETP.NE.AND UP0, UPT, UR43, 0x1, UPT ;  /* 0x000000012b00788c */ /* 0x000fe4000bf05270 */
[----:B-1----:R-:W-:-:S04]  /*0c90*/  ULOP3.LUT UR4, UR4, 0x1, URZ, 0xc0, !UPT ;  /* 0x0000000104047892 */ /* 0x002fc8000f8ec0ff */
[----:B------:R-:W-:-:S03]  /*0ca0*/  UISETP.NE.U32.AND UP1, UPT, UR4, 0x1, UPT ;  /* 0x000000010400788c */ /* 0x000fc6000bf25070 */
[----:B------:R-:W-:Y:S08]  /*0cb0*/  BRA.U !UP0, `(.L_x_11) ;  /* 0x00000001085c7547 */ /* 0x000ff0000b800000 */
[----:B------:R-:W1:Y:S01]  /*0cc0*/  LDC.64 R4, c[0x0][0x3a0] ;  /* 0x0000e800ff047b82 */ /* 0x000e620000000a00 */
[----:B------:R-:W3:Y:S01]  /*0cd0*/  LDCU.64 UR4, c[0x0][0x380] ;  /* 0x00007000ff0477ac */ /* 0x000ee20008000a00 */
[-C--:B------:R-:W-:Y:S02]  /*0ce0*/  IADD3 R0, P0, PT, R22, R3.reuse, RZ ;  /* 0x0000000316007210 */ /* 0x080fe40007f1e0ff */
[----:B0-2---:R-:W-:-:S03]  /*0cf0*/  IADD3 R15, PT, PT, R23, R3, RZ ;  /* 0x00000003170f7210 */ /* 0x005fc60007ffe0ff */
[----:B------:R-:W-:Y:S01]  /*0d00*/  IMAD.X R7, RZ, RZ, R19, P0 ;  /* 0x000000ffff077224 */ /* 0x000fe200000e0613 */
[----:B---3--:R-:W-:-:S04]  /*0d10*/  LEA R6, P0, R0, UR4, 0x3 ;  /* 0x0000000400067c11 */ /* 0x008fc8000f8018ff */
[----:B------:R-:W-:Y:S01]  /*0d20*/  LEA.HI.X R7, R0, UR5, R7, 0x3, P0 ;  /* 0x0000000500077c11 */ /* 0x000fe200080f1c07 */
[----:B-1----:R-:W-:Y:S01]  /*0d30*/  IMAD.WIDE.U32 R14, R15, 0x8, R4 ;  /* 0x000000080f0e7825 */ /* 0x002fe200078e0004 */
[----:B------:R-:W0:Y:S03]  /*0d40*/  LDCU.64 UR4, c[0x0][0x3a0] ;  /* 0x00007400ff0477ac */ /* 0x000e260008000a00 */
[----:B------:R-:W2:Y:S04]  /*0d50*/  LDG.E.64 R10, desc[UR36][R6.64] ;  /* 0x00000024060a7981 */ /* 0x000ea8000c1e1b00 */
[----:B------:R-:W2:Y:S01]  /*0d60*/  LDG.E.64 R8, desc[UR36][R14.64] ;  /* 0x000000240e087981 */ /* 0x000ea2000c1e1b00 */
[----:B------:R-:W-:-:S05]  /*0d70*/  IADD3 R0, P0, PT, R23, R3, RZ ;  /* 0x0000000317007210 */ /* 0x000fca0007f1e0ff */
[----:B------:R-:W-:Y:S01]  /*0d80*/  IMAD.X R5, RZ, RZ, RZ, P0 ;  /* 0x000000ffff057224 */ /* 0x000fe200000e06ff */
[----:B0-----:R-:W-:-:S04]  /*0d90*/  LEA R4, P0, R0, UR4, 0x3 ;  /* 0x0000000400047c11 */ /* 0x001fc8000f8018ff */
[----:B------:R-:W-:Y:S01]  /*0da0*/  LEA.HI.X R5, R0, UR5, R5, 0x3, P0 ;  /* 0x0000000500057c11 */ /* 0x000fe200080f1c05 */
[----:B--2---:R-:W-:Y:S01]  /*0db0*/  DADD R10, R10, -R8 ;  /* 0x000000000a0a7229 */ /* 0x004fe20000000808 */
[----:B------:R-:W-:-:S06]  /*0dc0*/  IMAD.WIDE.U32 R8, R3, 0x8, R32 ;  /* 0x0000000803087825 */ /* 0x000fcc00078e0020 */
[----:B------:R1:W-:Y:S04]  /*0dd0*/  ST.E.64 desc[UR36][R8.64], R10 ;  /* 0x0000000a08007985 */ /* 0x0003e8000c101b24 */
[----:B------:R-:W2:Y:S04]  /*0de0*/  LDG.E.64 R12, desc[UR36][R6.64+0x8] ;  /* 0x00000824060c7981 */ /* 0x000ea8000c1e1b00 */
[----:B------:R-:W2:Y:S01]  /*0df0*/  LDG.E.64 R4, desc[UR36][R4.64+0x8] ;  /* 0x0000082404047981 */ /* 0x000ea2000c1e1b00 */
[----:B------:R-:W-:Y:S01]  /*0e00*/  VIADD R3, R3, 0x2 ;  /* 0x0000000203037836 */ /* 0x000fe20000000000 */
[----:B--2---:R-:W-:-:S07]  /*0e10*/  DADD R12, R12, -R4 ;  /* 0x000000000c0c7229 */ /* 0x004fce0000000804 */
[----:B------:R1:W-:Y:S04]  /*0e20*/  ST.E.64 desc[UR36][R8.64+0x8], R12 ;  /* 0x0000080c08007985 */ /* 0x0003e8000c101b24 */
.L_x_11:
[----:B------:R-:W-:Y:S05]  /*0e30*/  BRA.U UP1, `(.L_x_9) ;  /* 0x0000000101347547 */ /* 0x000fea000b800000 */
[----:B------:R-:W3:Y:S01]  /*0e40*/  LDC.64 R6, c[0x0][0x3a0] ;  /* 0x0000e800ff067b82 */ /* 0x000ee20000000a00 */
[----:B------:R-:W4:Y:S01]  /*0e50*/  LDCU.64 UR4, c[0x0][0x380] ;  /* 0x00007000ff0477ac */ /* 0x000f220008000a00 */
[-C--:B------:R-:W-:Y:S02]  /*0e60*/  IADD3 R0, P0, PT, R22, R3.reuse, RZ ;  /* 0x0000000316007210 */ /* 0x080fe40007f1e0ff */
[----:B------:R-:W-:-:S03]  /*0e70*/  IADD3 R5, PT, PT, R23, R3, RZ ;  /* 0x0000000317057210 */ /* 0x000fc60007ffe0ff */
[----:B012---:R-:W-:Y:S01]  /*0e80*/  IMAD.X R9, RZ, RZ, R19, P0 ;  /* 0x000000ffff097224 */ /* 0x007fe200000e0613 */
[----:B----4-:R-:W-:Y:S01]  /*0e90*/  LEA R4, P0, R0, UR4, 0x3 ;  /* 0x0000000400047c11 */ /* 0x010fe2000f8018ff */
[----:B---3--:R-:W-:-:S03]  /*0ea0*/  IMAD.WIDE.U32 R6, R5, 0x8, R6 ;  /* 0x0000000805067825 */ /* 0x008fc600078e0006 */
[----:B------:R-:W-:-:S03]  /*0eb0*/  LEA.HI.X R5, R0, UR5, R9, 0x3, P0 ;  /* 0x0000000500057c11 */ /* 0x000fc600080f1c09 */
[----:B------:R-:W2:Y:S04]  /*0ec0*/  LDG.E.64 R6, desc[UR36][R6.64] ;  /* 0x0000002406067981 */ /* 0x000ea8000c1e1b00 */
[----:B------:R-:W2:Y:S01]  /*0ed0*/  LDG.E.64 R4, desc[UR36][R4.64] ;  /* 0x0000002404047981 */ /* 0x000ea2000c1e1b00 */
[----:B------:R-:W-:Y:S01]  /*0ee0*/  IMAD.WIDE.U32 R10, R3, 0x8, R32 ;  /* 0x00000008030a7825 */ /* 0x000fe200078e0020 */
[----:B--2---:R-:W-:-:S07]  /*0ef0*/  DADD R8, R4, -R6 ;  /* 0x0000000004087229 */ /* 0x004fce0000000806 */
[----:B------:R3:W-:Y:S04]  /*0f00*/  ST.E.64 desc[UR36][R10.64], R8 ;  /* 0x000000080a007985 */ /* 0x0007e8000c101b24 */
.L_x_9:
[----:B------:R-:W-:Y:S01]  /*0f10*/  MOV R6, 0x0 ;  /* 0x0000000000067802 */ /* 0x000fe20000000f00 */
[----:B0123--:R-:W-:Y:S01]  /*0f20*/  IMAD.U32 R9, RZ, RZ, UR39 ;  /* 0x00000027ff097e24 */ /* 0x00ffe2000f8e00ff */
[----:B------:R-:W-:Y:S01]  /*0f30*/  MOV R8, UR38 ;  /* 0x0000002600087c02 */ /* 0x000fe20008000f00 */
[----:B------:R-:W-:Y:S02]  /*0f40*/  IMAD.U32 R5, RZ, RZ, UR39 ;  /* 0x00000027ff057e24 */ /* 0x000fe4000f8e00ff */
[----:B------:R-:W-:Y:S01]  /*0f50*/  IMAD.U32 R4, RZ, RZ, UR38 ;  /* 0x00000026ff047e24 */ /* 0x000fe2000f8e00ff */
[----:B------:R-:W0:Y:S01]  /*0f60*/  LDC.64 R6, c[0x4][R6] ;  /* 0x0100000006067b82 */ /* 0x000e220000000a00 */
[----:B------:R-:W-:-:S07]  /*0f70*/  IMAD.MOV.U32 R5, RZ, RZ, R9 ;  /* 0x000000ffff057224 */ /* 0x000fce00078e0009 */
[----:B------:R-:W-:-:S07]  /*0f80*/  LEPC R20, `(.L_x_12) ;  /* 0x000000001014794e */ /* 0x000fce0000000000 */
[----:B0-----:R-:W-:Y:S05]  /*0f90*/  CALL.ABS.NOINC R6 ;  /* 0x0000000006007343 */ /* 0x001fea0003c00000 */
.L_x_12:
[----:B------:R-:W-:Y:S01]  /*0fa0*/  BSSY.RECONVERGENT B0, `(.L_x_13) ;  /* 0x000008d000007945 */ /* 0x000fe20003800200 */
[----:B------:R-:W-:-:S07]  /*0fb0*/  IMAD.MOV.U32 R0, RZ, RZ, RZ ;  /* 0x000000ffff007224 */ /* 0x000fce00078e00ff */
.L_x_19:
[----:B01234-:R-:W-:Y:S01]  /*0fc0*/  IMAD.WIDE.U32 R6, R0, 0x8, R4 ;  /* 0x0000000800067825 */ /* 0x01ffe200078e0004 */
[----:B------:R-:W-:Y:S02]  /*0fd0*/  ISETP.GE.U32.AND P0, PT, R26, 0x7, PT ;  /* 0x000000071a00780c */ /* 0x000fe40003f06070 */
[----:B------:R-:W-:Y:S02]  /*0fe0*/  CS2R R20, SRZ ;  /* 0x0000000000147805 */ /* 0x000fe4000001ff00 */
[----:B------:R-:W-:Y:S01]  /*0ff0*/  MOV R3, RZ ;  /* 0x000000ff00037202 */ /* 0x000fe20000000f00 */
[----:B------:R0:W-:Y:S08]  /*1000*/  ST.E.64 desc[UR36][R6.64], RZ ;  /* 0x000000ff06007985 */ /* 0x0001f0000c101b24 */
[----:B------:R-:W-:Y:S05]  /*1010*/  @!P0 BRA `(.L_x_14) ;  /* 0x0000000000f08947 */ /* 0x000fea0003800000 */
[----:B------:R-:W1:Y:S01]  /*1020*/  LDC R36, c[0x0][0x38c] ;  /* 0x0000e300ff247b82 */ /* 0x000e620000000800 */
[----:B------:R-:W-:Y:S01]  /*1030*/  BSSY.RECONVERGENT B1, `(.L_x_15) ;  /* 0x0000039000017945 */ /* 0x000fe20003800200 */
[----:B------:R-:W-:Y:S01]  /*1040*/  IMAD.MOV.U32 R3, RZ, RZ, RZ ;  /* 0x000000ffff037224 */ /* 0x000fe200078e00ff */
[----:B------:R-:W-:Y:S01]  /*1050*/  CS2R R20, SRZ ;  /* 0x0000000000147805 */ /* 0x000fe2000001ff00 */
[----:B-1----:R-:W-:-:S07]  /*1060*/  IMAD R27, R23, R36, R0 ;  /* 0x00000024171b7224 */ /* 0x002fce00078e0200 */
.L_x_16:
[----:B------:R-:W1:Y:S01]  /*1070*/  LDC.64 R8, c[0x0][0x3b8] ;  /* 0x0000ee00ff087b82 */ /* 0x000e620000000a00 */
[C---:B------:R-:W-:Y:S02]  /*1080*/  IMAD R31, R3.reuse, R36, R27 ;  /* 0x00000024031f7224 */ /* 0x040fe400078e021b */
[----:B------:R-:W-:-:S05]  /*1090*/  IMAD.WIDE.U32 R10, R3, 0x8, R32 ;  /* 0x00000008030a7825 */ /* 0x000fca00078e0020 */
[----:B--2---:R-:W2:Y:S01]  /*10a0*/  LD.E.64 R14, desc[UR36][R10.64] ;  /* 0x000000240a0e7980 */ /* 0x004ea2000c101b00 */
[----:B-1----:R-:W-:-:S06]  /*10b0*/  IMAD.WIDE.U32 R12, R31, 0x8, R8 ;  /* 0x000000081f0c7825 */ /* 0x002fcc00078e0008 */
[----:B------:R-:W2:Y:S01]  /*10c0*/  LDG.E.64 R12, desc[UR36][R12.64] ;  /* 0x000000240c0c7981 */ /* 0x000ea2000c1e1b00 */
[----:B------:R-:W-:Y:S01]  /*10d0*/  IMAD.IADD R31, R31, 0x1, R36 ;  /* 0x000000011f1f7824 */ /* 0x000fe200078e0224 */
[----:B--2---:R-:W-:-:S03]  /*10e0*/  DFMA R12, R14, R12, R20 ;  /* 0x0000000c0e0c722b */ /* 0x004fc60000000014 */
[----:B------:R-:W-:-:S04]  /*10f0*/  IMAD.WIDE.U32 R14, R31, 0x8, R8 ;  /* 0x000000081f0e7825 */ /* 0x000fc800078e0008 */
[----:B------:R1:W-:Y:S04]  /*1100*/  ST.E.64 desc[UR36][R6.64], R12 ;  /* 0x0000000c06007985 */ /* 0x0003e8000c101b24 */
[----:B------:R-:W2:Y:S04]  /*1110*/  LDG.E.64 R14, desc[UR36][R14.64] ;  /* 0x000000240e0e7981 */ /* 0x000ea8000c1e1b00 */
[----:B------:R-:W2:Y:S01]  /*1120*/  LD.E.64 R20, desc[UR36][R10.64+0x8] ;  /* 0x000008240a147980 */ /* 0x000ea2000c101b00 */
[----:B------:R-:W-:Y:S01]  /*1130*/  IMAD.IADD R31, R31, 0x1, R36 ;  /* 0x000000011f1f7824 */ /* 0x000fe200078e0224 */
[----:B--2---:R-:W-:-:S03]  /*1140*/  DFMA R14, R20, R14, R12 ;  /* 0x0000000e140e722b */ /* 0x004fc6000000000c */
[----:B------:R-:W-:-:S04]  /*1150*/  IMAD.WIDE.U32 R20, R31, 0x8, R8 ;  /* 0x000000081f147825 */ /* 0x000fc800078e0008 */
[----:B------:R2:W-:Y:S04]  /*1160*/  ST.E.64 desc[UR36][R6.64], R14 ;  /* 0x0000000e06007985 */ /* 0x0005e8000c101b24 */
[----:B------:R-:W3:Y:S04]  /*1170*/  LDG.E.64 R20, desc[UR36][R20.64] ;  /* 0x0000002414147981 */ /* 0x000ee8000c1e1b00 */
[----:B-1----:R-:W3:Y:S01]  /*1180*/  LD.E.64 R12, desc[UR36][R10.64+0x10] ;  /* 0x000010240a0c7980 */ /* 0x002ee2000c101b00 */
[----:B------:R-:W-:Y:S01]  /*1190*/  IADD3 R31, PT, PT, R31, R36, RZ ;  /* 0x000000241f1f7210 */ /* 0x000fe20007ffe0ff */
[----:B---3--:R-:W-:-:S04]  /*11a0*/  DFMA R20, R12, R20, R14 ;  /* 0x000000140c14722b */ /* 0x008fc8000000000e */
[----:B------:R-:W-:-:S03]  /*11b0*/  IMAD.WIDE.U32 R12, R31, 0x8, R8 ;  /* 0x000000081f0c7825 */ /* 0x000fc600078e0008 */
[----:B------:R1:W-:Y:S04]  /*11c0*/  ST.E.64 desc[UR36][R6.64], R20 ;  /* 0x0000001406007985 */ /* 0x0003e8000c101b24 */
[----:B------:R-:W3:Y:S04]  /*11d0*/  LDG.E.64 R12, desc[UR36][R12.64] ;  /* 0x000000240c0c7981 */ /* 0x000ee8000c1e1b00 */
[----:B--2---:R-:W3:Y:S01]  /*11e0*/  LD.E.64 R14, desc[UR36][R10.64+0x18] ;  /* 0x000018240a0e7980 */ /* 0x004ee2000c101b00 */
[----:B------:R-:W-:Y:S01]  /*11f0*/  IMAD.IADD R31, R31, 0x1, R36 ;  /* 0x000000011f1f7824 */ /* 0x000fe200078e0224 */
[----:B---3--:R-:W-:-:S03]  /*1200*/  DFMA R12, R14, R12, R20 ;  /* 0x0000000c0e0c722b */ /* 0x008fc60000000014 */
[----:B------:R-:W-:-:S04]  /*1210*/  IMAD.WIDE.U32 R14, R31, 0x8, R8 ;  /* 0x000000081f0e7825 */ /* 0x000fc800078e0008 */
[----:B------:R2:W-:Y:S04]  /*1220*/  ST.E.64 desc[UR36][R6.64], R12 ;  /* 0x0000000c06007985 */ /* 0x0005e8000c101b24 */
[----:B------:R-:W3:Y:S04]  /*1230*/  LDG.E.64 R14, desc[UR36][R14.64] ;  /* 0x000000240e0e7981 */ /* 0x000ee8000c1e1b00 */
[----:B-1----:R-:W3:Y:S01]  /*1240*/  LD.E.64 R20, desc[UR36][R10.64+0x20] ;  /* 0x000020240a147980 */ /* 0x002ee2000c101b00 */
[----:B------:R-:W-:Y:S01]  /*1250*/  IMAD.IADD R31, R31, 0x1, R36 ;  /* 0x000000011f1f7824 */ /* 0x000fe200078e0224 */
[----:B---3--:R-:W-:-:S03]  /*1260*/  DFMA R14, R20, R14, R12 ;  /* 0x0000000e140e722b */ /* 0x008fc6000000000c */
[----:B------:R-:W-:-:S04]  /*1270*/  IMAD.WIDE.U32 R20, R31, 0x8, R8 ;  /* 0x000000081f147825 */ /* 0x000fc800078e0008 */
        /* <DEDUP_REMOVED lines=9> */
[----:B------:R-:W-:-:S05]  /*1310*/  IADD3 R31, PT, PT, R31, R36, RZ ;  /* 0x000000241f1f7210 */ /* 0x000fca0007ffe0ff */
[----:B------:R-:W-:Y:S01]  /*1320*/  IMAD.WIDE.U32 R8, R31, 0x8, R8 ;  /* 0x000000081f087825 */ /* 0x000fe200078e0008 */
[----:B---3--:R-:W-:-:S07]  /*1330*/  DFMA R14, R14, R20, R12 ;  /* 0x000000140e0e722b */ /* 0x008fce000000000c */
[----:B------:R2:W-:Y:S04]  /*1340*/  ST.E.64 desc[UR36][R6.64], R14 ;  /* 0x0000000e06007985 */ /* 0x0005e8000c101b24 */
[----:B------:R-:W3:Y:S04]  /*1350*/  LD.E.64 R10, desc[UR36][R10.64+0x38] ;  /* 0x000038240a0a7980 */ /* 0x000ee8000c101b00 */
[----:B------:R-:W3:Y:S01]  /*1360*/  LDG.E.64 R8, desc[UR36][R8.64] ;  /* 0x0000002408087981 */ /* 0x000ee2000c1e1b00 */
[----:B------:R-:W-:-:S05]  /*1370*/  VIADD R3, R3, 0x8 ;  /* 0x0000000803037836 */ /* 0x000fca0000000000 */
[----:B------:R-:W-:Y:S01]  /*1380*/  ISETP.NE.AND P0, PT, R3, R2, PT ;  /* 0x000000020300720c */ /* 0x000fe20003f05270 */
[----:B---3--:R-:W-:-:S07]  /*1390*/  DFMA R20, R10, R8, R14 ;  /* 0x000000080a14722b */ /* 0x008fce000000000e */
[----:B------:R2:W-:Y:S05]  /*13a0*/  ST.E.64 desc[UR36][R6.64], R20 ;  /* 0x0000001406007985 */ /* 0x0005ea000c101b24 */
[----:B------:R-:W-:Y:S05]  /*13b0*/  @P0 BRA `(.L_x_16) ;  /* 0xfffffffc002c0947 */ /* 0x000fea000383ffff */
[----:B------:R-:W-:Y:S05]  /*13c0*/  BSYNC.RECONVERGENT B1 ;  /* 0x0000000000017941 */ /* 0x000fea0003800200 */
.L_x_15:
[----:B------:R-:W-:-:S07]  /*13d0*/  IMAD.MOV.U32 R3, RZ, RZ, R2 ;  /* 0x000000ffff037224 */ /* 0x000fce00078e0002 */
.L_x_14:
[----:B------:R-:W-:-:S13]  /*13e0*/  ISETP.NE.AND P0, PT, RZ, UR42, PT ;  /* 0x0000002aff007c0c */ /* 0x000fda000bf05270 */
[----:B------:R-:W-:Y:S05]  /*13f0*/  @!P0 BRA `(.L_x_17) ;  /* 0x00000004000c8947 */ /* 0x000fea0003800000 */
[----:B------:R-:W-:Y:S02]  /*1400*/  UIADD3 UR4, UPT, UPT, UR42, -0x1, URZ ;  /* 0xffffffff2a047890 */ /* 0x000fe4000fffe0ff */
[----:B------:R-:W-:Y:S02]  /*1410*/  UISETP.NE.AND UP1, UPT, UR43, URZ, UPT ;  /* 0x000000ff2b00728c */ /* 0x000fe4000bf25270 */
[----:B------:R-:W-:-:S09]  /*1420*/  UISETP.GE.U32.AND UP0, UPT, UR4, 0x3, UPT ;  /* 0x000000030400788c */ /* 0x000fd2000bf06070 */
[----:B------:R-:W-:Y:S05]  /*1430*/  BRA.U !UP0, `(.L_x_18) ;  /* 0x0000000108747547 */ /* 0x000fea000b800000 */
[----:B------:R-:W1:Y:S01]  /*1440*/  LDCU UR4, c[0x0][0x38c] ;  /* 0x00007180ff0477ac */ /* 0x000e620008000800 */
[----:B------:R-:W2:Y:S01]  /*1450*/  LDC.64 R10, c[0x0][0x3b8] ;  /* 0x0000ee00ff0a7b82 */ /* 0x000ea20000000a00 */
[----:B-1----:R-:W-:-:S04]  /*1460*/  IMAD R8, R3, UR4, R0 ;  /* 0x0000000403087c24 */ /* 0x002fc8000f8e0200 */
[----:B------:R-:W-:Y:S02]  /*1470*/  IMAD R27, R23, UR4, R8 ;  /* 0x00000004171b7c24 */ /* 0x000fe4000f8e0208 */
[----:B------:R-:W-:-:S04]  /*1480*/  IMAD.WIDE.U32 R8, R3, 0x8, R32 ;  /* 0x0000000803087825 */ /* 0x000fc800078e0020 */
[C---:B--2---:R-:W-:Y:S01]  /*1490*/  IMAD.WIDE.U32 R12, R27.reuse, 0x8, R10 ;  /* 0x000000081b0c7825 */ /* 0x044fe200078e000a */
[----:B------:R-:W2:Y:S05]  /*14a0*/  LD.E.64 R14, desc[UR36][R8.64] ;  /* 0x00000024080e7980 */ /* 0x000eaa000c101b00 */
[----:B------:R-:W2:Y:S02]  /*14b0*/  LDG.E.64 R12, desc[UR36][R12.64] ;  /* 0x000000240c0c7981 */ /* 0x000ea4000c1e1b00 */
[----:B--2---:R-:W-:Y:S01]  /*14c0*/  DFMA R20, R14, R12, R20 ;  /* 0x0000000c0e14722b */ /* 0x004fe20000000014 */
[----:B------:R-:W-:-:S04]  /*14d0*/  VIADD R15, R27, UR4 ;  /* 0x000000041b0f7c36 */ /* 0x000fc80008000000 */
[C---:B------:R-:W-:Y:S02]  /*14e0*/  IMAD.WIDE.U32 R36, R15.reuse, 0x8, R10 ;  /* 0x000000080f247825 */ /* 0x040fe400078e000a */
[----:B------:R1:W-:Y:S04]  /*14f0*/  ST.E.64 desc[UR36][R6.64], R20 ;  /* 0x0000001406007985 */ /* 0x0003e8000c101b24 */
[----:B------:R-:W2:Y:S04]  /*1500*/  LD.E.64 R12, desc[UR36][R8.64+0x8] ;  /* 0x00000824080c7980 */ /* 0x000ea8000c101b00 */
[----:B------:R-:W2:Y:S01]  /*1510*/  LDG.E.64 R36, desc[UR36][R36.64] ;  /* 0x0000002424247981 */ /* 0x000ea2000c1e1b00 */
[----:B------:R-:W-:Y:S01]  /*1520*/  IADD3 R27, PT, PT, R15, UR4, RZ ;  /* 0x000000040f1b7c10 */ /* 0x000fe2000fffe0ff */
[----:B--2---:R-:W-:-:S04]  /*1530*/  DFMA R36, R12, R36, R20 ;  /* 0x000000240c24722b */ /* 0x004fc80000000014 */
[----:B------:R-:W-:-:S03]  /*1540*/  IMAD.WIDE.U32 R12, R27, 0x8, R10 ;  /* 0x000000081b0c7825 */ /* 0x000fc600078e000a */
[----:B------:R3:W-:Y:S04]  /*1550*/  ST.E.64 desc[UR36][R6.64], R36 ;  /* 0x0000002406007985 */ /* 0x0007e8000c101b24 */
[----:B------:R-:W2:Y:S04]  /*1560*/  LDG.E.64 R12, desc[UR36][R12.64] ;  /* 0x000000240c0c7981 */ /* 0x000ea8000c1e1b00 */
[----:B------:R-:W2:Y:S01]  /*1570*/  LD.E.64 R14, desc[UR36][R8.64+0x10] ;  /* 0x00001024080e7980 */ /* 0x000ea2000c101b00 */
[----:B------:R-:W-:-:S04]  /*1580*/  VIADD R27, R27, UR4 ;  /* 0x000000041b1b7c36 */ /* 0x000fc80008000000 */
[----:B------:R-:W-:Y:S01]  /*1590*/  IMAD.WIDE.U32 R10, R27, 0x8, R10 ;  /* 0x000000081b0a7825 */ /* 0x000fe200078e000a */
[----:B--2---:R-:W-:-:S07]  /*15a0*/  DFMA R14, R14, R12, R36 ;  /* 0x0000000c0e0e722b */ /* 0x004fce0000000024 */
[----:B------:R3:W-:Y:S04]  /*15b0*/  ST.E.64 desc[UR36][R6.64], R14 ;  /* 0x0000000e06007985 */ /* 0x0007e8000c101b24 */
[----:B-1----:R-:W2:Y:S04]  /*15c0*/  LD.E.64 R20, desc[UR36][R8.64+0x18] ;  /* 0x0000182408147980 */ /* 0x002ea8000c101b00 */
[----:B------:R-:W2:Y:S01]  /*15d0*/  LDG.E.64 R10, desc[UR36][R10.64] ;  /* 0x000000240a0a7981 */ /* 0x000ea2000c1e1b00 */
[----:B------:R-:W-:Y:S01]  /*15e0*/  VIADD R3, R3, 0x4 ;  /* 0x0000000403037836 */ /* 0x000fe20000000000 */
[----:B--2---:R-:W-:-:S07]  /*15f0*/  DFMA R20, R20, R10, R14 ;  /* 0x0000000a1414722b */ /* 0x004fce000000000e */
[----:B------:R3:W-:Y:S04]  /*1600*/  ST.E.64 desc[UR36][R6.64], R20 ;  /* 0x0000001406007985 */ /* 0x0007e8000c101b24 */
.L_x_18:
[----:B------:R-:W-:Y:S05]  /*1610*/  BRA.U !UP1, `(.L_x_17) ;  /* 0x0000000109847547 */ /* 0x000fea000b800000 */
[----:B------:R-:W-:Y:S01]  /*1620*/  UISETP.NE.AND UP0, UPT, UR43, 0x1, UPT ;  /* 0x000000012b00788c */ /* 0x000fe2000bf05270 */
[----:B---3--:R-:W-:Y:S01]  /*1630*/  IMAD.MOV.U32 R37, RZ, RZ, 0x8 ;  /* 0x00000008ff257424 */ /* 0x008fe200078e00ff */
[----:B------:R-:W1:Y:S04]  /*1640*/  LDCU UR4, c[0x0][0x38c] ;  /* 0x00007180ff0477ac */ /* 0x000e680008000800 */
[----:B------:R-:W-:-:S05]  /*1650*/  PLOP3.LUT P0, PT, PT, PT, UP0, 0x80, 0x8 ;  /* 0x000000000008781c */ /* 0x000fca0003f0f008 */
[----:B------:R-:W3:Y:S08]  /*1660*/  @UP0 LDCU.64 UR6, c[0x0][0x3b8] ;  /* 0x00007700ff0607ac */ /* 0x000ef00008000a00 */
[----:B------:R-:W-:-:S04]  /*1670*/  @P0 IMAD.WIDE.U32 R10, R3, 0x8, R32 ;  /* 0x00000008030a0825 */ /* 0x000fc800078e0020 */
[----:B-1----:R-:W-:Y:S01]  /*1680*/  @P0 IMAD R8, R3, UR4, R0 ;  /* 0x0000000403080c24 */ /* 0x002fe2000f8e0200 */
[----:B--2---:R-:W2:Y:S03]  /*1690*/  @P0 LD.E.64 R12, desc[UR36][R10.64] ;  /* 0x000000240a0c0980 */ /* 0x004ea6000c101b00 */
[----:B------:R-:W-:-:S04]  /*16a0*/  @P0 IMAD R8, R23, UR4, R8 ;  /* 0x0000000417080c24 */ /* 0x000fc8000f8e0208 */
[----:B---3--:R-:W-:-:S06]  /*16b0*/  @P0 IMAD.WIDE.U32 R36, R8, R37, UR6 ;  /* 0x0000000608240e25 */ /* 0x008fcc000f8e0025 */
[----:B------:R-:W2:Y:S01]  /*16c0*/  @P0 LDG.E.64 R36, desc[UR36][R36.64] ;  /* 0x0000002424240981 */ /* 0x000ea2000c1e1b00 */
[----:B------:R-:W-:Y:S01]  /*16d0*/  @P0 IADD3 R8, PT, PT, R8, UR4, RZ ;  /* 0x0000000408080c10 */ /* 0x000fe2000fffe0ff */
[----:B------:R-:W-:-:S04]  /*16e0*/  IMAD.MOV.U32 R9, RZ, RZ, 0x8 ;  /* 0x00000008ff097424 */ /* 0x000fc800078e00ff */
[----:B------:R-:W-:Y:S01]  /*16f0*/  @P0 IMAD.WIDE.U32 R8, R8, R9, UR6 ;  /* 0x0000000608080e25 */ /* 0x000fe2000f8e0009 */
[----:B--2---:R-:W-:-:S07]  /*1700*/  @P0 DFMA R12, R12, R36, R20 ;  /* 0x000000240c0c022b */ /* 0x004fce0000000014 */
[----:B------:R1:W-:Y:S04]  /*1710*/  @P0 ST.E.64 desc[UR36][R6.64], R12 ;  /* 0x0000000c06000985 */ /* 0x0003e8000c101b24 */
[----:B------:R-:W2:Y:S04]  /*1720*/  @P0 LD.E.64 R14, desc[UR36][R10.64+0x8] ;  /* 0x000008240a0e0980 */ /* 0x000ea8000c101b00 */
[----:B------:R-:W2:Y:S01]  /*1730*/  @P0 LDG.E.64 R8, desc[UR36][R8.64] ;  /* 0x0000002408080981 */ /* 0x000ea2000c1e1b00 */
[----:B------:R-:W-:-:S04]  /*1740*/  ULOP3.LUT UR5, UR4, 0x1, URZ, 0xc0, !UPT ;  /* 0x0000000104057892 */ /* 0x000fc8000f8ec0ff */
[----:B------:R-:W-:Y:S01]  /*1750*/  UISETP.NE.U32.AND UP0, UPT, UR5, 0x1, UPT ;  /* 0x000000010500788c */ /* 0x000fe2000bf05070 */
[----:B------:R-:W-:Y:S01]  /*1760*/  @P0 VIADD R3, R3, 0x2 ;  /* 0x0000000203030836 */ /* 0x000fe20000000000 */
[----:B--2---:R-:W-:-:S07]  /*1770*/  @P0 DFMA R20, R14, R8, R12 ;  /* 0x000000080e14022b */ /* 0x004fce000000000c */
[----:B------:R1:W-:Y:S01]  /*1780*/  @P0 ST.E.64 desc[UR36][R6.64], R20 ;  /* 0x0000001406000985 */ /* 0x0003e2000c101b24 */
[----:B------:R-:W-:Y:S05]  /*1790*/  BRA.U UP0, `(.L_x_17) ;  /* 0x0000000100247547 */ /* 0x000fea000b800000 */
[----:B------:R-:W2:Y:S01]  /*17a0*/  LDC.64 R8, c[0x0][0x3b8] ;  /* 0x0000ee00ff087b82 */ /* 0x000ea20000000a00 */
[----:B------:R-:W-:-:S04]  /*17b0*/  IMAD R10, R3, UR4, R0 ;  /* 0x00000004030a7c24 */ /* 0x000fc8000f8e0200 */
[----:B-1----:R-:W-:Y:S02]  /*17c0*/  IMAD R13, R23, UR4, R10 ;  /* 0x00000004170d7c24 */ /* 0x002fe4000f8e020a */
[----:B------:R-:W-:-:S06]  /*17d0*/  IMAD.WIDE.U32 R10, R3, 0x8, R32 ;  /* 0x00000008030a7825 */ /* 0x000fcc00078e0020 */
[----:B------:R-:W3:Y:S01]  /*17e0*/  LD.E.64 R10, desc[UR36][R10.64] ;  /* 0x000000240a0a7980 */ /* 0x000ee2000c101b00 */
[----:B--2---:R-:W-:-:S06]  /*17f0*/  IMAD.WIDE.U32 R8, R13, 0x8, R8 ;  /* 0x000000080d087825 */ /* 0x004fcc00078e0008 */
[----:B------:R-:W3:Y:S02]  /*1800*/  LDG.E.64 R8, desc[UR36][R8.64] ;  /* 0x0000002408087981 */ /* 0x000ee4000c1e1b00 */
[----:B---3--:R-:W-:-:S07]  /*1810*/  DFMA R20, R10, R8, R20 ;  /* 0x000000080a14722b */ /* 0x008fce0000000014 */
[----:B------:R4:W-:Y:S04]  /*1820*/  ST.E.64 desc[UR36][R6.64], R20 ;  /* 0x0000001406007985 */ /* 0x0009e8000c101b24 */
.L_x_17:
[----:B------:R-:W5:Y:S01]  /*1830*/  LDC R3, c[0x0][0x38c] ;  /* 0x0000e300ff037b82 */ /* 0x000f620000000800 */
[----:B------:R-:W-:-:S05]  /*1840*/  VIADD R0, R0, 0x1 ;  /* 0x0000000100007836 */ /* 0x000fca0000000000 */
[----:B-----5:R-:W-:-:S13]  /*1850*/  ISETP.NE.AND P0, PT, R0, R3, PT ;  /* 0x000000030000720c */ /* 0x020fda0003f05270 */
[----:B------:R-:W-:Y:S05]  /*1860*/  @P0 BRA `(.L_x_19) ;  /* 0xfffffff400d40947 */ /* 0x000fea000383ffff */
[----:B------:R-:W-:Y:S05]  /*1870*/  BSYNC.RECONVERGENT B0 ;  /* 0x0000000000007941 */ /* 0x000fea0003800200 */
.L_x_13:
[----:B------:R-:W-:Y:S01]  /*1880*/  UISETP.GE.U32.AND UP0, UPT, UR41, 0xf, UPT ;  /* 0x0000000f2900788c */ /* 0x000fe2000bf06070 */
[----:B------:R-:W-:Y:S02]  /*1890*/  MOV R23, RZ ;  /* 0x000000ff00177202 */ /* 0x000fe40000000f00 */
[----:B---3--:R-:W-:-:S06]  /*18a0*/  CS2R R36, SRZ ;  /* 0x0000000000247805 */ /* 0x008fcc000001ff00 */
[----:B------:R-:W-:Y:S05]  /*18b0*/  BRA.U !UP0, `(.L_x_20) ;  /* 0x0000000108ec7547 */ /* 0x000fea000b800000 */
[----:B------:R-:W-:Y:S01]  /*18c0*/  BSSY.RECONVERGENT B0, `(.L_x_21) ;  /* 0x0000039000007945 */ /* 0x000fe20003800200 */
[----:B------:R-:W-:Y:S01]  /*18d0*/  IMAD.MOV.U32 R23, RZ, RZ, RZ ;  /* 0x000000ffff177224 */ /* 0x000fe200078e00ff */
[----:B------:R-:W-:-:S07]  /*18e0*/  CS2R R36, SRZ ;  /* 0x0000000000247805 */ /* 0x000fce000001ff00 */
.L_x_22:
[----:B012-4-:R-:W-:-:S04]  /*18f0*/  IMAD.WIDE.U32 R6, R23, 0x8, R4 ;  /* 0x0000000817067825 */ /* 0x017fc800078e0004 */
[----:B------:R-:W-:Y:S01]  /*1900*/  IMAD.WIDE.U32 R26, R23, 0x8, R32 ;  /* 0x00000008171a7825 */ /* 0x000fe200078e0020 */
[----:B------:R-:W2:Y:S04]  /*1910*/  LD.E.64 R8, desc[UR36][R6.64] ;  /* 0x0000002406087980 */ /* 0x000ea8000c101b00 */
[----:B------:R-:W2:Y:S04]  /*1920*/  LD.E.64 R20, desc[UR36][R26.64] ;  /* 0x000000241a147980 */ /* 0x000ea8000c101b00 */
[----:B------:R-:W3:Y:S04]  /*1930*/  LD.E.64 R10, desc[UR36][R6.64+0x8] ;  /* 0x00000824060a7980 */ /* 0x000ee8000c101b00 */
[----:B------:R-:W3:Y:S04]  /*1940*/  LD.E.64 R14, desc[UR36][R26.64+0x8] ;  /* 0x000008241a0e7980 */ /* 0x000ee8000c101b00 */
[----:B------:R-:W4:Y:S01]  /*1950*/  LD.E.64 R12, desc[UR36][R26.64+0x10] ;  /* 0x000010241a0c7980 */ /* 0x000f22000c101b00 */
[----:B--2---:R-:W-:-:S03]  /*1960*/  DFMA R20, R8, R20, R36 ;  /* 0x000000140814722b */ /* 0x004fc60000000024 */
[----:B------:R-:W4:Y:S04]  /*1970*/  LD.E.64 R8, desc[UR36][R6.64+0x10] ;  /* 0x0000102406087980 */ /* 0x000f28000c101b00 */
[----:B------:R-:W2:Y:S01]  /*1980*/  LD.E.64 R36, desc[UR36][R26.64+0x78] ;  /* 0x000078241a247980 */ /* 0x000ea2000c101b00 */
[----:B---3--:R-:W-:-:S03]  /*1990*/  DFMA R14, R10, R14, R20 ;  /* 0x0000000e0a0e722b */ /* 0x008fc60000000014 */
[----:B------:R-:W3:Y:S04]  /*19a0*/  LD.E.64 R10, desc[UR36][R6.64+0x18] ;  /* 0x00001824060a7980 */ /* 0x000ee8000c101b00 */
[----:B------:R-:W3:Y:S01]  /*19b0*/  LD.E.64 R20, desc[UR36][R26.64+0x18] ;  /* 0x000018241a147980 */ /* 0x000ee2000c101b00 */
[----:B----4-:R-:W-:-:S03]  /*19c0*/  DFMA R12, R8, R12, R14 ;  /* 0x0000000c080c722b */ /* 0x010fc6000000000e */
[----:B------:R-:W4:Y:S04]  /*19d0*/  LD.E.64 R8, desc[UR36][R6.64+0x20] ;  /* 0x0000202406087980 */ /* 0x000f28000c101b00 */
[----:B------:R-:W4:Y:S01]  /*19e0*/  LD.E.64 R14, desc[UR36][R26.64+0x20] ;  /* 0x000020241a0e7980 */ /* 0x000f22000c101b00 */
        /* <DEDUP_REMOVED lines=29> */
[----:B------:R-:W4:Y:S04]  /*1bc0*/  LD.E.64 R10, desc[UR36][R26.64+0x70] ;  /* 0x000070241a0a7980 */ /* 0x000f28000c101b00 */
[----:B------:R-:W2:Y:S01]  /*1bd0*/  LD.E.64 R6, desc[UR36][R6.64+0x78] ;  /* 0x0000782406067980 */ /* 0x000ea2000c101b00 */
[----:B------:R-:W-:Y:S01]  /*1be0*/  VIADD R23, R23, 0x10 ;  /* 0x0000001017177836 */ /* 0x000fe20000000000 */
[----:B------:R-:W-:Y:S01]  /*1bf0*/  LOP3.LUT R0, R3, 0x7ffffff0, RZ, 0xc0, !PT ;  /* 0x7ffffff003007812 */ /* 0x000fe200078ec0ff */
[----:B---3--:R-:W-:-:S03]  /*1c00*/  DFMA R12, R12, R14, R20 ;  /* 0x0000000e0c0c722b */ /* 0x008fc60000000014 */
[----:B------:R-:W-:-:S05]  /*1c10*/  ISETP.NE.AND P0, PT, R23, R0, PT ;  /* 0x000000001700720c */ /* 0x000fca0003f05270 */
[----:B----4-:R-:W-:-:S08]  /*1c20*/  DFMA R8, R8, R10, R12 ;  /* 0x0000000a0808722b */ /* 0x010fd0000000000c */
[----:B--2---:R-:W-:Y:S01]  /*1c30*/  DFMA R36, R6, R36, R8 ;  /* 0x000000240624722b */ /* 0x004fe20000000008 */
[----:B------:R-:W-:Y:S10]  /*1c40*/  @P0 BRA `(.L_x_22) ;  /* 0xfffffffc00280947 */ /* 0x000ff4000383ffff */
[----:B------:R-:W-:Y:S05]  /*1c50*/  BSYNC.RECONVERGENT B0 ;  /* 0x0000000000007941 */ /* 0x000fea0003800200 */
.L_x_21:
[----:B------:R-:W-:-:S07]  /*1c60*/  IMAD.MOV.U32 R23, RZ, RZ, R0 ;  /* 0x000000ffff177224 */ /* 0x000fce00078e0000 */
.L_x_20:
[----:B------:R-:W-:-:S09]  /*1c70*/  UISETP.NE.AND UP0, UPT, UR40, URZ, UPT ;  /* 0x000000ff2800728c */ /* 0x000fd2000bf05270 */
[----:B------:R-:W-:Y:S05]  /*1c80*/  BRA.U !UP0, `(.L_x_23) ;  /* 0x00000005080c7547 */ /* 0x000fea000b800000 */
[----:B------:R-:W-:-:S04]  /*1c90*/  UIADD3 UR4, UPT, UPT, UR40, -0x1, URZ ;  /* 0xffffffff28047890 */ /* 0x000fc8000fffe0ff */
[----:B------:R-:W-:-:S09]  /*1ca0*/  UISETP.GE.U32.AND UP0, UPT, UR4, 0x7, UPT ;  /* 0x000000070400788c */ /* 0x000fd2000bf06070 */
[----:B------:R-:W-:Y:S05]  /*1cb0*/  BRA.U !UP0, `(.L_x_24) ;  /* 0x00000001086c7547 */ /* 0x000fea000b800000 */
[----:B------:R-:W-:-:S04]  /*1cc0*/  IMAD.WIDE.U32 R8, R23, 0x8, R4 ;  /* 0x0000000817087825 */ /* 0x000fc800078e0004 */
[----:B012-4-:R-:W-:Y:S01]  /*1cd0*/  IMAD.WIDE.U32 R6, R23, 0x8, R32 ;  /* 0x0000000817067825 */ /* 0x017fe200078e0020 */
[----:B------:R-:W2:Y:S04]  /*1ce0*/  LD.E.64 R14, desc[UR36][R8.64] ;  /* 0x00000024080e7980 */ /* 0x000ea8000c101b00 */
[----:B------:R-:W2:Y:S04]  /*1cf0*/  LD.E.64 R12, desc[UR36][R6.64] ;  /* 0x00000024060c7980 */ /* 0x000ea8000c101b00 */
[----:B------:R-:W3:Y:S04]  /*1d00*/  LD.E.64 R10, desc[UR36][R8.64+0x8] ;  /* 0x00000824080a7980 */ /* 0x000ee8000c101b00 */
[----:B------:R-:W3:Y:S04]  /*1d10*/  LD.E.64 R26, desc[UR36][R6.64+0x8] ;  /* 0x00000824061a7980 */ /* 0x000ee8000c101b00 */
[----:B------:R-:W4:Y:S01]  /*1d20*/  LD.E.64 R20, desc[UR36][R6.64+0x18] ;  /* 0x0000182406147980 */ /* 0x000f22000c101b00 */
[----:B--2---:R-:W-:-:S03]  /*1d30*/  DFMA R36, R14, R12, R36 ;  /* 0x0000000c0e24722b */ /* 0x004fc60000000024 */
[----:B------:R-:W2:Y:S04]  /*1d40*/  LD.E.64 R14, desc[UR36][R8.64+0x10] ;  /* 0x00001024080e7980 */ /* 0x000ea8000c101b00 */
[----:B------:R-:W2:Y:S01]  /*1d50*/  LD.E.64 R12, desc[UR36][R6.64+0x10] ;  /* 0x00001024060c7980 */ /* 0x000ea2000c101b00 */
[----:B---3--:R-:W-:-:S03]  /*1d60*/  DFMA R26, R10, R26, R36 ;  /* 0x0000001a0a1a722b */ /* 0x008fc60000000024 */
[----:B------:R-:W4:Y:S04]  /*1d70*/  LD.E.64 R10, desc[UR36][R8.64+0x18] ;  /* 0x00001824080a7980 */ /* 0x000f28000c101b00 */
[----:B------:R-:W3:Y:S01]  /*1d80*/  LD.E.64 R36, desc[UR36][R8.64+0x38] ;  /* 0x0000382408247980 */ /* 0x000ee2000c101b00 */
[----:B--2---:R-:W-:-:S03]  /*1d90*/  DFMA R12, R14, R12, R26 ;  /* 0x0000000c0e0c722b */ /* 0x004fc6000000001a */
[----:B------:R-:W2:Y:S04]  /*1da0*/  LD.E.64 R14, desc[UR36][R8.64+0x20] ;  /* 0x00002024080e7980 */ /* 0x000ea8000c101b00 */
[----:B------:R-:W2:Y:S01]  /*1db0*/  LD.E.64 R26, desc[UR36][R6.64+0x20] ;  /* 0x00002024061a7980 */ /* 0x000ea2000c101b00 */
[----:B----4-:R-:W-:-:S03]  /*1dc0*/  DFMA R20, R10, R20, R12 ;  /* 0x000000140a14722b */ /* 0x010fc6000000000c */
[----:B------:R-:W4:Y:S04]  /*1dd0*/  LD.E.64 R12, desc[UR36][R8.64+0x28] ;  /* 0x00002824080c7980 */ /* 0x000f28000c101b00 */
[----:B------:R-:W4:Y:S01]  /*1de0*/  LD.E.64 R10, desc[UR36][R6.64+0x28] ;  /* 0x00002824060a7980 */ /* 0x000f22000c101b00 */
[----:B--2---:R-:W-:-:S03]  /*1df0*/  DFMA R26, R14, R26, R20 ;  /* 0x0000001a0e1a722b */ /* 0x004fc60000000014 */
[----:B------:R-:W2:Y:S04]  /*1e00*/  LD.E.64 R14, desc[UR36][R8.64+0x30] ;  /* 0x00003024080e7980 */ /* 0x000ea8000c101b00 */
[----:B------:R-:W2:Y:S04]  /*1e10*/  LD.E.64 R20, desc[UR36][R6.64+0x30] ;  /* 0x0000302406147980 */ /* 0x000ea8000c101b00 */
[----:B------:R-:W3:Y:S01]  /*1e20*/  LD.E.64 R6, desc[UR36][R6.64+0x38] ;  /* 0x0000382406067980 */ /* 0x000ee2000c101b00 */
[----:B----4-:R-:W-:Y:S01]  /*1e30*/  DFMA R10, R12, R10, R26 ;  /* 0x0000000a0c0a722b */ /* 0x010fe2000000001a */
[----:B------:R-:W-:-:S07]  /*1e40*/  IADD3 R23, PT, PT, R23, 0x8, RZ ;  /* 0x0000000817177810 */ /* 0x000fce0007ffe0ff */
[----:B--2---:R-:W-:-:S08]  /*1e50*/  DFMA R10, R14, R20, R10 ;  /* 0x000000140e0a722b */ /* 0x004fd0000000000a */
[----:B---3--:R-:W-:-:S11]  /*1e60*/  DFMA R36, R36, R6, R10 ;  /* 0x000000062424722b */ /* 0x008fd6000000000a */
.L_x_24:
[----:B------:R-:W-:-:S13]  /*1e70*/  ISETP.NE.AND P0, PT, RZ, UR42, PT ;  /* 0x0000002aff007c0c */ /* 0x000fda000bf05270 */
[----:B------:R-:W-:Y:S05]  /*1e80*/  @!P0 BRA `(.L_x_23) ;  /* 0x00000000008c8947 */ /* 0x000fea0003800000 */
[----:B------:R-:W-:Y:S02]  /*1e90*/  UIADD3 UR4, UPT, UPT, UR42, -0x1, URZ ;  /* 0xffffffff2a047890 */ /* 0x000fe4000fffe0ff */
[----:B------:R-:W-:Y:S02]  /*1ea0*/  UISETP.NE.AND UP1, UPT, UR43, URZ, UPT ;  /* 0x000000ff2b00728c */ /* 0x000fe4000bf25270 */
[----:B------:R-:W-:-:S09]  /*1eb0*/  UISETP.GE.U32.AND UP0, UPT, UR4, 0x3, UPT ;  /* 0x000000030400788c */ /* 0x000fd2000bf06070 */
[----:B------:R-:W-:Y:S05]  /*1ec0*/  BRA.U !UP0, `(.L_x_25) ;  /* 0x00000001083c7547 */ /* 0x000fea000b800000 */
[----:B-12---:R-:W-:-:S04]  /*1ed0*/  IMAD.WIDE.U32 R12, R23, 0x8, R4 ;  /* 0x00000008170c7825 */ /* 0x006fc800078e0004 */
[----:B0---4-:R-:W-:Y:S01]  /*1ee0*/  IMAD.WIDE.U32 R6, R23, 0x8, R32 ;  /* 0x0000000817067825 */ /* 0x011fe200078e0020 */
[----:B------:R-:W2:Y:S04]  /*1ef0*/  LD.E.64 R20, desc[UR36][R12.64] ;  /* 0x000000240c147980 */ /* 0x000ea8000c101b00 */
[----:B------:R-:W2:Y:S04]  /*1f00*/  LD.E.64 R14, desc[UR36][R6.64] ;  /* 0x00000024060e7980 */ /* 0x000ea8000c101b00 */
[----:B------:R-:W3:Y:S04]  /*1f10*/  LD.E.64 R8, desc[UR36][R12.64+0x8] ;  /* 0x000008240c087980 */ /* 0x000ee8000c101b00 */
[----:B------:R-:W3:Y:S04]  /*1f20*/  LD.E.64 R10, desc[UR36][R6.64+0x8] ;  /* 0x00000824060a7980 */ /* 0x000ee8000c101b00 */
[----:B------:R-:W4:Y:S01]  /*1f30*/  LD.E.64 R26, desc[UR36][R12.64+0x18] ;  /* 0x000018240c1a7980 */ /* 0x000f22000c101b00 */
[----:B--2---:R-:W-:-:S03]  /*1f40*/  DFMA R36, R20, R14, R36 ;  /* 0x0000000e1424722b */ /* 0x004fc60000000024 */
[----:B------:R-:W2:Y:S04]  /*1f50*/  LD.E.64 R14, desc[UR36][R12.64+0x10] ;  /* 0x000010240c0e7980 */ /* 0x000ea8000c101b00 */
[----:B------:R-:W2:Y:S04]  /*1f60*/  LD.E.64 R20, desc[UR36][R6.64+0x10] ;  /* 0x0000102406147980 */ /* 0x000ea8000c101b00 */
[----:B------:R-:W4:Y:S01]  /*1f70*/  LD.E.64 R6, desc[UR36][R6.64+0x18] ;  /* 0x0000182406067980 */ /* 0x000f22000c101b00 */
[----:B---3--:R-:W-:Y:S01]  /*1f80*/  DFMA R8, R8, R10, R36 ;  /* 0x0000000a0808722b */ /* 0x008fe20000000024 */
[----:B------:R-:W-:-:S07]  /*1f90*/  VIADD R23, R23, 0x4 ;  /* 0x0000000417177836 */ /* 0x000fce0000000000 */
[----:B--2---:R-:W-:-:S08]  /*1fa0*/  DFMA R8, R14, R20, R8 ;  /* 0x000000140e08722b */ /* 0x004fd00000000008 */
[----:B----4-:R-:W-:-:S11]  /*1fb0*/  DFMA R36, R26, R6, R8 ;  /* 0x000000061a24722b */ /* 0x010fd60000000008 */
.L_x_25:
[----:B------:R-:W-:Y:S05]  /*1fc0*/  BRA.U !UP1, `(.L_x_23) ;  /* 0x00000001093c7547 */ /* 0x000fea000b800000 */
[----:B012-4-:R-:W-:-:S04]  /*1fd0*/  IMAD.WIDE.U32 R6, R23, 0x8, R4 ;  /* 0x0000000817067825 */ /* 0x017fc800078e0004 */
[----:B------:R-:W-:Y:S01]  /*1fe0*/  IMAD.WIDE.U32 R8, R23, 0x8, R32 ;  /* 0x0000000817087825 */ /* 0x000fe200078e0020 */
[----:B------:R-:W2:Y:S04]  /*1ff0*/  LD.E.64 R10, desc[UR36][R6.64] ;  /* 0x00000024060a7980 */ /* 0x000ea8000c101b00 */
[----:B------:R-:W2:Y:S01]  /*2000*/  LD.E.64 R12, desc[UR36][R8.64] ;  /* 0x00000024080c7980 */ /* 0x000ea2000c101b00 */
[----:B------:R-:W-:Y:S01]  /*2010*/  UISETP.NE.AND UP0, UPT, UR43, 0x1, UPT ;  /* 0x000000012b00788c */ /* 0x000fe2000bf05270 */
[----:B--2---:R-:W-:-:S08]  /*2020*/  DFMA R36, R10, R12, R36 ;  /* 0x0000000c0a24722b */ /* 0x004fd00000000024 */
[----:B------:R-:W-:Y:S05]  /*2030*/  BRA.U !UP0, `(.L_x_23) ;  /* 0x0000000108207547 */ /* 0x000fea000b800000 */
[----:B------:R-:W-:Y:S01]  /*2040*/  UISETP.NE.AND UP0, UPT, UR43, 0x2, UPT ;  /* 0x000000022b00788c */ /* 0x000fe2000bf05270 */
[----:B------:R-:W2:Y:S04]  /*2050*/  LD.E.64 R10, desc[UR36][R6.64+0x8] ;  /* 0x00000824060a7980 */ /* 0x000ea8000c101b00 */
[----:B------:R-:W2:Y:S01]  /*2060*/  LD.E.64 R12, desc[UR36][R8.64+0x8] ;  /* 0x00000824080c7980 */ /* 0x000ea2000c101b00 */
[----:B------:R-:W-:-:S13]  /*2070*/  PLOP3.LUT P0, PT, PT, PT, UP0, 0x80, 0x8 ;  /* 0x000000000008781c */ /* 0x000fda0003f0f008 */
[----:B------:R-:W3:Y:S04]  /*2080*/  @P0 LD.E.64 R14, desc[UR36][R6.64+0x10] ;  /* 0x00001024060e0980 */ /* 0x000ee8000c101b00 */
[----:B------:R-:W3:Y:S01]  /*2090*/  @P0 LD.E.64 R20, desc[UR36][R8.64+0x10] ;  /* 0x0000102408140980 */ /* 0x000ee2000c101b00 */
[----:B--2---:R-:W-:-:S08]  /*20a0*/  DFMA R36, R10, R12, R36 ;  /* 0x0000000c0a24722b */ /* 0x004fd00000000024 */
[----:B---3--:R-:W-:-:S11]  /*20b0*/  @P0 DFMA R36, R14, R20, R36 ;  /* 0x000000140e24022b */ /* 0x008fd60000000024 */
.L_x_23:
[----:B------:R-:W-:Y:S01]  /*20c0*/  DMUL R36, R36, -0.5 ;  /* 0xbfe0000024247828 */ /* 0x000fe20000000000 */
[----:B------:R-:W-:Y:S01]  /*20d0*/  IMAD.MOV.U32 R8, RZ, RZ, 0x652b82fe ;  /* 0x652b82feff087424 */ /* 0x000fe200078e00ff */
[----:B------:R-:W-:Y:S01]  /*20e0*/  UMOV UR4, 0xfefa39ef ;  /* 0xfefa39ef00047882 */ /* 0x000fe20000000000 */
[----:B------:R-:W-:Y:S01]  /*20f0*/  IMAD.MOV.U32 R9, RZ, RZ, 0x3ff71547 ;  /* 0x3ff71547ff097424 */ /* 0x000fe200078e00ff */
[----:B------:R-:W-:Y:S01]  /*2100*/  UMOV UR5, 0x3fe62e42 ;  /* 0x3fe62e4200057882 */ /* 0x000fe20000000000 */
[----:B------:R-:W-:Y:S01]  /*2110*/  MOV R23, 0x8 ;  /* 0x0000000800177802 */ /* 0x000fe20000000f00 */
[----:B------:R-:W-:Y:S03]  /*2120*/  BSSY.RECONVERGENT B0, `(.L_x_26) ;  /* 0x0000037000007945 */ /* 0x000fe60003800200 */
[----:B------:R-:W-:Y:S01]  /*2130*/  DFMA R8, R36, R8, 6.75539944105574400000e+15 ;  /* 0x433800002408742b */ /* 0x000fe20000000008 */
[----:B------:R-:W-:-:S07]  /*2140*/  FSETP.GEU.AND P0, PT, |R37|, 4.1917929649353027344, PT ;  /* 0x4086232b2500780b */ /* 0x000fce0003f0e200 */
[----:B------:R-:W-:-:S08]  /*2150*/  DADD R10, R8, -6.75539944105574400000e+15 ;  /* 0xc3380000080a7429 */ /* 0x000fd00000000000 */
[----:B012-4-:R-:W-:Y:S01]  /*2160*/  DFMA R6, R10, -UR4, R36 ;  /* 0x800000040a067c2b */ /* 0x017fe20008000024 */
[----:B------:R-:W-:Y:S01]  /*2170*/  UMOV UR4, 0x3b39803f ;  /* 0x3b39803f00047882 */ /* 0x000fe20000000000 */
[----:B------:R-:W-:-:S06]  /*2180*/  UMOV UR5, 0x3c7abc9e ;  /* 0x3c7abc9e00057882 */ /* 0x000fcc0000000000 */
[----:B------:R-:W-:Y:S01]  /*2190*/  DFMA R10, R10, -UR4, R6 ;  /* 0x800000040a0a7c2b */ /* 0x000fe20008000006 */
[----:B------:R-:W-:Y:S01]  /*21a0*/  UMOV UR4, 0x69ce2bdf ;  /* 0x69ce2bdf00047882 */ /* 0x000fe20000000000 */
[----:B------:R-:W-:Y:S01]  /*21b0*/  MOV R6, 0xfca213ea ;  /* 0xfca213ea00067802 */ /* 0x000fe20000000f00 */
[----:B------:R-:W-:Y:S01]  /*21c0*/  IMAD.MOV.U32 R7, RZ, RZ, 0x3e928af3 ;  /* 0x3e928af3ff077424 */ /* 0x000fe200078e00ff */
[----:B------:R-:W-:-:S05]  /*21d0*/  UMOV UR5, 0x3e5ade15 ;  /* 0x3e5ade1500057882 */ /* 0x000fca0000000000 */
[----:B------:R-:W-:Y:S01]  /*21e0*/  DFMA R6, R10, UR4, R6 ;  /* 0x000000040a067c2b */ /* 0x000fe20008000006 */
[----:B------:R-:W-:Y:S01]  /*21f0*/  UMOV UR4, 0x62401315 ;  /* 0x6240131500047882 */ /* 0x000fe20000000000 */
[----:B------:R-:W-:-:S06]  /*2200*/  UMOV UR5, 0x3ec71dee ;  /* 0x3ec71dee00057882 */ /* 0x000fcc0000000000 */
[----:B------:R-:W-:Y:S01]  /*2210*/  DFMA R6, R10, R6, UR4 ;  /* 0x000000040a067e2b */ /* 0x000fe20008000006 */
        /* <DEDUP_REMOVED lines=20> */
[----:B------:R-:W-:-:S08]  /*2360*/  DFMA R6, R10, R6, UR4 ;  /* 0x000000040a067e2b */ /* 0x000fd00008000006 */
[C---:B------:R-:W-:Y:S02]  /*2370*/  DFMA R12, R10.reuse, R6, 1 ;  /* 0x3ff000000a0c742b */ /* 0x040fe40000000006 */
[----:B------:R0:W1:Y:S06]  /*2380*/  LDC.64 R6, c[0x4][R23] ;  /* 0x0100000017067b82 */ /* 0x00006c0000000a00 */
[----:B------:R-:W-:-:S10]  /*2390*/  DFMA R10, R10, R12, 1 ;  /* 0x3ff000000a0a742b */ /* 0x000fd4000000000c */
[----:B------:R-:W-:Y:S02]  /*23a0*/  IMAD R27, R8, 0x100000, R11 ;  /* 0x00100000081b7824 */ /* 0x000fe400078e020b */
[----:B------:R-:W-:Y:S01]  /*23b0*/  IMAD.MOV.U32 R26, RZ, RZ, R10 ;  /* 0x000000ffff1a7224 */ /* 0x000fe200078e000a */
[----:B0-----:R-:W-:Y:S06]  /*23c0*/  @!P0 BRA `(.L_x_27) ;  /* 0x0000000000308947 */ /* 0x001fec0003800000 */
[----:B------:R-:W-:Y:S01]  /*23d0*/  FSETP.GEU.AND P1, PT, |R37|, 4.2275390625, PT ;  /* 0x408748002500780b */ /* 0x000fe20003f2e200 */
[C---:B------:R-:W-:Y:S02]  /*23e0*/  DADD R12, R36.reuse, +INF ;  /* 0x7ff00000240c7429 */ /* 0x040fe40000000000 */
[----:B------:R-:W-:-:S08]  /*23f0*/  DSETP.GEU.AND P0, PT, R36, RZ, PT ;  /* 0x000000ff2400722a */ /* 0x000fd00003f0e000 */
[----:B------:R-:W-:Y:S02]  /*2400*/  FSEL R26, R12, RZ, P0 ;  /* 0x000000ff0c1a7208 */ /* 0x000fe40000000000 */
[----:B------:R-:W-:Y:S02]  /*2410*/  @!P1 LEA.HI R0, R8, R8, RZ, 0x1 ;  /* 0x0000000808009211 */ /* 0x000fe400078f08ff */
[----:B------:R-:W-:Y:S02]  /*2420*/  FSEL R27, R13, RZ, P0 ;  /* 0x000000ff0d1b7208 */ /* 0x000fe40000000000 */
[----:B------:R-:W-:-:S04]  /*2430*/  @!P1 SHF.R.S32.HI R3, RZ, 0x1, R0 ;  /* 0x00000001ff039819 */ /* 0x000fc80000011400 */
[----:B------:R-:W-:Y:S01]  /*2440*/  @!P1 IADD3 R8, PT, PT, R8, -R3, RZ ;  /* 0x8000000308089210 */ /* 0x000fe20007ffe0ff */
[----:B------:R-:W-:-:S03]  /*2450*/  @!P1 IMAD R11, R3, 0x100000, R11 ;  /* 0x00100000030b9824 */ /* 0x000fc600078e020b */
[----:B------:R-:W-:Y:S01]  /*2460*/  @!P1 LEA R9, R8, 0x3ff00000, 0x14 ;  /* 0x3ff0000008099811 */ /* 0x000fe200078ea0ff */
[----:B------:R-:W-:-:S06]  /*2470*/  @!P1 IMAD.MOV.U32 R8, RZ, RZ, RZ ;  /* 0x000000ffff089224 */ /* 0x000fcc00078e00ff */
[----:B------:R-:W-:-:S11]  /*2480*/  @!P1 DMUL R26, R10, R8 ;  /* 0x000000080a1a9228 */ /* 0x000fd60000000000 */
.L_x_27:
[----:B------:R-:W-:Y:S05]  /*2490*/  BSYNC.RECONVERGENT B0 ;  /* 0x0000000000007941 */ /* 0x000fea0003800200 */
.L_x_26:
[----:B------:R-:W-:-:S07]  /*24a0*/  LEPC R20, `(.L_x_28) ;  /* 0x000000001014794e */ /* 0x000fce0000000000 */
[----:B-1----:R-:W-:Y:S05]  /*24b0*/  CALL.ABS.NOINC R6 ;  /* 0x0000000006007343 */ /* 0x002fea0003c00000 */
.L_x_28:
[----:B------:R0:W1:Y:S01]  /*24c0*/  LDC.64 R6, c[0x4][R23] ;  /* 0x0100000017067b82 */ /* 0x0000620000000a00 */
[----:B------:R-:W-:Y:S01]  /*24d0*/  IMAD.MOV.U32 R4, RZ, RZ, R32 ;  /* 0x000000ffff047224 */ /* 0x000fe200078e0020 */
[----:B------:R-:W-:-:S07]  /*24e0*/  MOV R5, R33 ;  /* 0x0000002100057202 */ /* 0x000fce0000000f00 */
[----:B------:R-:W-:-:S07]  /*24f0*/  LEPC R20, `(.L_x_29) ;  /* 0x000000001014794e */ /* 0x000fce0000000000 */
[----:B01----:R-:W-:Y:S05]  /*2500*/  CALL.ABS.NOINC R6 ;  /* 0x0000000006007343 */ /* 0x003fea0003c00000 */
.L_x_29:
[----:B------:R-:W-:Y:S01]  /*2510*/  DMUL R34, R24, R34 ;  /* 0x0000002218227228 */ /* 0x000fe20000000000 */
[----:B------:R-:W-:Y:S01]  /*2520*/  IMAD.MOV.U32 R4, RZ, RZ, 0x1 ;  /* 0x00000001ff047424 */ /* 0x000fe200078e00ff */
[----:B------:R-:W-:Y:S01]  /*2530*/  FSETP.GEU.AND P1, PT, |R27|, 6.5827683646048100446e-37, PT ;  /* 0x036000001b00780b */ /* 0x000fe20003f2e200 */
[----:B------:R-:W-:Y:S01]  /*2540*/  IMAD.MOV.U32 R8, RZ, RZ, R26 ;  /* 0x000000ffff087224 */ /* 0x000fe200078e001a */
[----:B------:R-:W-:Y:S01]  /*2550*/  BSSY.RECONVERGENT B0, `(.L_x_30) ;  /* 0x0000016000007945 */ /* 0x000fe20003800200 */
[----:B------:R-:W-:Y:S01]  /*2560*/  IMAD.MOV.U32 R9, RZ, RZ, R27 ;  /* 0x000000ffff097224 */ /* 0x000fe200078e001b */
[----:B------:R-:W0:Y:S02]  /*2570*/  MUFU.RCP64H R5, R35 ;  /* 0x0000002300057308 */ /* 0x000e240000001800 */
[----:B0-----:R-:W-:-:S08]  /*2580*/  DFMA R6, -R34, R4, 1 ;  /* 0x3ff000002206742b */ /* 0x001fd00000000104 */
[----:B------:R-:W-:-:S08]  /*2590*/  DFMA R6, R6, R6, R6 ;  /* 0x000000060606722b */ /* 0x000fd00000000006 */
[----:B------:R-:W-:-:S08]  /*25a0*/  DFMA R6, R4, R6, R4 ;  /* 0x000000060406722b */ /* 0x000fd00000000004 */
[----:B------:R-:W-:-:S08]  /*25b0*/  DFMA R4, -R34, R6, 1 ;  /* 0x3ff000002204742b */ /* 0x000fd00000000106 */
[----:B------:R-:W-:-:S08]  /*25c0*/  DFMA R4, R6, R4, R6 ;  /* 0x000000040604722b */ /* 0x000fd00000000006 */
[----:B------:R-:W-:-:S08]  /*25d0*/  DMUL R6, R4, R8 ;  /* 0x0000000804067228 */ /* 0x000fd00000000000 */
[----:B------:R-:W-:-:S08]  /*25e0*/  DFMA R8, -R34, R6, R8 ;  /* 0x000000062208722b */ /* 0x000fd00000000108 */
[----:B------:R-:W-:-:S10]  /*25f0*/  DFMA R4, R4, R8, R6 ;  /* 0x000000080404722b */ /* 0x000fd40000000006 */
[----:B------:R-:W-:-:S05]  /*2600*/  FFMA R0, RZ, R35, R5 ;  /* 0x00000023ff007223 */ /* 0x000fca0000000005 */
[----:B------:R-:W-:-:S13]  /*2610*/  FSETP.GT.AND P0, PT, |R0|, 1.469367938527859385e-39, PT ;  /* 0x001000000000780b */ /* 0x000fda0003f04200 */
[----:B------:R-:W-:Y:S05]  /*2620*/  @P0 BRA P1, `(.L_x_31) ;  /* 0x0000000000200947 */ /* 0x000fea0000800000 */
[----:B------:R-:W-:Y:S01]  /*2630*/  MOV R6, R26 ;  /* 0x0000001a00067202 */ /* 0x000fe20000000f00 */
[----:B------:R-:W-:Y:S01]  /*2640*/  IMAD.MOV.U32 R7, RZ, RZ, R27 ;  /* 0x000000ffff077224 */ /* 0x000fe200078e001b */
[----:B------:R-:W-:Y:S01]  /*2650*/  MOV R0, 0x2690 ;  /* 0x0000269000007802 */ /* 0x000fe20000000f00 */
[----:B------:R-:W-:Y:S02]  /*2660*/  IMAD.MOV.U32 R4, RZ, RZ, R34 ;  /* 0x000000ffff047224 */ /* 0x000fe400078e0022 */
[----:B------:R-:W-:-:S07]  /*2670*/  IMAD.MOV.U32 R5, RZ, RZ, R35 ;  /* 0x000000ffff057224 */ /* 0x000fce00078e0023 */
[----:B------:R-:W-:Y:S05]  /*2680*/  CALL.REL.NOINC `($__internal_0_$__cuda_sm20_div_rn_f64_full) ;  /* 0x0000001400dc7944 */ /* 0x000fea0003c00000 */
[----:B------:R-:W-:Y:S01]  /*2690*/  MOV R4, R6 ;  /* 0x0000000600047202 */ /* 0x000fe20000000f00 */
[----:B------:R-:W-:-:S07]  /*26a0*/  IMAD.MOV.U32 R5, RZ, RZ, R7 ;  /* 0x000000ffff057224 */ /* 0x000fce00078e0007 */
.L_x_31:
[----:B------:R-:W-:Y:S05]  /*26b0*/  BSYNC.RECONVERGENT B0 ;  /* 0x0000000000007941 */ /* 0x000fea0003800200 */
.L_x_30:
[----:B------:R-:W0:Y:S01]  /*26c0*/  LDCU UR4, c[0x0][0x390] ;  /* 0x00007200ff0477ac */ /* 0x000e220008000800 */
[----:B------:R-:W-:Y:S01]  /*26d0*/  VIADD R18, R18, 0x1 ;  /* 0x0000000112127836 */ /* 0x000fe20000000000 */
[----:B------:R-:W-:-:S04]  /*26e0*/  DFMA R28, R16, R4, R28 ;  /* 0x00000004101c722b */ /* 0x000fc8000000001c */
[----:B0-----:R-:W-:-:S13]  /*26f0*/  ISETP.NE.AND P0, PT, R18, UR4, PT ;  /* 0x0000000412007c0c */ /* 0x001fda000bf05270 */
[----:B------:R-:W-:Y:S05]  /*2700*/  @P0 BRA `(.L_x_32) ;  /* 0xffffffd800fc0947 */ /* 0x000fea000383ffff */
[----:B------:R-:W-:Y:S05]  /*2710*/  BSYNC.RECONVERGENT B6 ;  /* 0x0000000000067941 */ /* 0x000fea0003800200 */
.L_x_2:
[----:B------:R-:W-:Y:S05]  /*2720*/  BRA `(.L_x_0) ;  /* 0x0000001400a47947 */ /* 0x000fea0003800000 */
.L_x_1:
[----:B------:R-:W0:Y:S01]  /*2730*/  LDCU UR40, c[0x0][0x390] ;  /* 0x00007200ff2877ac */ /* 0x000e220008000800 */
[----:B------:R-:W-:Y:S02]  /*2740*/  CS2R R28, SRZ ;  /* 0x00000000001c7805 */ /* 0x000fe4000001ff00 */
[----:B------:R-:W-:Y:S01]  /*2750*/  CS2R R2, SRZ ;  /* 0x0000000000027805 */ /* 0x000fe2000001ff00 */
[----:B0-----:R-:W-:-:S09]  /*2760*/  UISETP.NE.AND UP0, UPT, UR40, 0x1, UPT ;  /* 0x000000012800788c */ /* 0x001fd2000bf05270 */
[----:B------:R-:W-:Y:S05]  /*2770*/  BRA.U !UP0, `(.L_x_33) ;  /* 0x0000000d08787547 */ /* 0x000fea000b800000 */
[----:B------:R-:W-:Y:S01]  /*2780*/  IMAD.MOV.U32 R2, RZ, RZ, 0x0 ;  /* 0x00000000ff027424 */ /* 0x000fe200078e00ff */
[----:B------:R-:W-:Y:S01]  /*2790*/  MOV R3, 0x43380000 ;  /* 0x4338000000037802 */ /* 0x000fe20000000f00 */
[----:B------:R-:W-:Y:S01]  /*27a0*/  UMOV UR4, 0xfefa39ef ;  /* 0xfefa39ef00047882 */ /* 0x000fe20000000000 */
[----:B------:R-:W-:Y:S01]  /*27b0*/  UMOV UR5, 0x3fe62e42 ;  /* 0x3fe62e4200057882 */ /* 0x000fe20000000000 */
[----:B------:R-:W-:Y:S01]  /*27c0*/  BSSY.RECONVERGENT B6, `(.L_x_34) ;  /* 0x00000d5000067945 */ /* 0x000fe20003800200 */
[----:B------:R-:W-:Y:S01]  /*27d0*/  CS2R R28, SRZ ;  /* 0x00000000001c7805 */ /* 0x000fe2000001ff00 */
[----:B------:R-:W-:Y:S01]  /*27e0*/  ULOP3.LUT UR40, UR40, 0x7ffffffe, URZ, 0xc0, !UPT ;  /* 0x7ffffffe28287892 */ /* 0x000fe2000f8ec0ff */
[----:B------:R-:W-:-:S08]  /*27f0*/  DADD R2, -R2, 6.75539944105574400000e+15 ;  /* 0x4338000002027429 */ /* 0x000fd00000000100 */
[----:B------:R-:W-:Y:S01]  /*2800*/  DMUL R4, R2, -UR4 ;  /* 0x8000000402047c28 */ /* 0x000fe20008000000 */
[----:B------:R-:W-:Y:S01]  /*2810*/  UMOV UR4, 0x3b39803f ;  /* 0x3b39803f00047882 */ /* 0x000fe20000000000 */
[----:B------:R-:W-:-:S06]  /*2820*/  UMOV UR5, 0x3c7abc9e ;  /* 0x3c7abc9e00057882 */ /* 0x000fcc0000000000 */
[----:B------:R-:W-:Y:S01]  /*2830*/  DFMA R4, R2, -UR4, R4 ;  /* 0x8000000402047c2b */ /* 0x000fe20008000004 */
[----:B------:R-:W-:Y:S01]  /*2840*/  UMOV UR4, 0x69ce2bdf ;  /* 0x69ce2bdf00047882 */ /* 0x000fe20000000000 */
[----:B------:R-:W-:Y:S01]  /*2850*/  IMAD.MOV.U32 R2, RZ, RZ, -0x35dec16 ;  /* 0xfca213eaff027424 */ /* 0x000fe200078e00ff */
[----:B------:R-:W-:Y:S01]  /*2860*/  UMOV UR5, 0x3e5ade15 ;  /* 0x3e5ade1500057882 */ /* 0x000fe20000000000 */
[----:B------:R-:W-:-:S06]  /*2870*/  IMAD.MOV.U32 R3, RZ, RZ, 0x3e928af3 ;  /* 0x3e928af3ff037424 */ /* 0x000fcc00078e00ff */
        /* <DEDUP_REMOVED lines=25> */
[----:B------:R-:W-:-:S08]  /*2a10*/  DFMA R2, R4, R2, 1 ;  /* 0x3ff000000402742b */ /* 0x000fd00000000002 */
[----:B------:R-:W-:Y:S01]  /*2a20*/  DFMA R26, R4, R2, 1 ;  /* 0x3ff00000041a742b */ /* 0x000fe20000000002 */
[----:B------:R-:W-:-:S10]  /*2a30*/  IMAD.MOV.U32 R2, RZ, RZ, RZ ;  /* 0x000000ffff027224 */ /* 0x000fd400078e00ff */
.L_x_51:
[----:B------:R-:W0:Y:S08]  /*2a40*/  LDC.64 R16, c[0x0][0x3b0] ;  /* 0x0000ec00ff107b82 */ /* 0x000e300000000a00 */
[----:B------:R-:W1:Y:S01]  /*2a50*/  LDC.64 R22, c[0x0][0x398] ;  /* 0x0000e600ff167b82 */ /* 0x000e620000000a00 */
[----:B0-----:R-:W-:-:S05]  /*2a60*/  IMAD.WIDE.U32 R16, R2, 0x8, R16 ;  /* 0x0000000802107825 */ /* 0x001fca00078e0010 */
[----:B------:R-:W2:Y:S01]  /*2a70*/  LDG.E.64 R8, desc[UR36][R16.64] ;  /* 0x0000002410087981 */ /* 0x000ea2000c1e1b00 */
[----:B-1----:R-:W-:-:S05]  /*2a80*/  IMAD.WIDE.U32 R22, R2, 0x8, R22 ;  /* 0x0000000802167825 */ /* 0x002fca00078e0016 */
[----:B------:R0:W5:Y:S01]  /*2a90*/  LDG.E.64 R18, desc[UR36][R22.64] ;  /* 0x0000002416127981 */ /* 0x000162000c1e1b00 */
[----:B------:R-:W-:Y:S01]  /*2aa0*/  IMAD.MOV.U32 R6, RZ, RZ, 0x0 ;  /* 0x00000000ff067424 */ /* 0x000fe200078e00ff */
[----:B------:R-:W-:Y:S01]  /*2ab0*/  BSSY.RECONVERGENT B0, `(.L_x_35) ;  /* 0x000001a000007945 */ /* 0x000fe20003800200 */
[----:B------:R-:W-:Y:S02]  /*2ac0*/  IMAD.MOV.U32 R7, RZ, RZ, 0x3fd80000 ;  /* 0x3fd80000ff077424 */ /* 0x000fe400078e00ff */
[----:B------:R-:W-:-:S05]  /*2ad0*/  VIADD R2, R2, 0x2 ;  /* 0x0000000202027836 */ /* 0x000fca0000000000 */
[----:B------:R-:W-:-:S04]  /*2ae0*/  ISETP.NE.AND P1, PT, R2, UR40, PT ;  /* 0x0000002802007c0c */ /* 0x000fc8000bf25270 */
[----:B------:R-:W-:Y:S01]  /*2af0*/  P2R R31, PR, RZ, 0x2 ;  /* 0x00000002ff1f7803 */ /* 0x000fe20000000000 */
[----:B--2---:R-:W1:Y:S01]  /*2b00*/  MUFU.RSQ64H R13, R9 ;  /* 0x00000009000d7308 */ /* 0x004e620000001c00 */
[----:B------:R-:W-:-:S04]  /*2b10*/  IADD3 R12, PT, PT, R9, -0x3500000, RZ ;  /* 0xfcb00000090c7810 */ /* 0x000fc80007ffe0ff */
[----:B------:R-:W-:Y:S02]  /*2b20*/  ISETP.GE.U32.AND P0, PT, R12, 0x7ca00000, PT ;  /* 0x7ca000000c00780c */ /* 0x000fe40003f06070 */
[----:B-1----:R-:W-:-:S08]  /*2b30*/  DMUL R4, R12, R12 ;  /* 0x0000000c0c047228 */ /* 0x002fd00000000000 */
[----:B------:R-:W-:-:S08]  /*2b40*/  DFMA R4, R8, -R4, 1 ;  /* 0x3ff000000804742b */ /* 0x000fd00000000804 */
[----:B------:R-:W-:Y:S02]  /*2b50*/  DFMA R6, R4, R6, 0.5 ;  /* 0x3fe000000406742b */ /* 0x000fe40000000006 */
[----:B------:R-:W-:-:S08]  /*2b60*/  DMUL R4, R12, R4 ;  /* 0x000000040c047228 */ /* 0x000fd00000000000 */
[----:B------:R-:W-:-:S08]  /*2b70*/  DFMA R14, R6, R4, R12 ;  /* 0x00000004060e722b */ /* 0x000fd0000000000c */
[----:B------:R-:W-:Y:S02]  /*2b80*/  DMUL R4, R8, R14 ;  /* 0x0000000e08047228 */ /* 0x000fe40000000000 */
[----:B------:R-:W-:Y:S01]  /*2b90*/  IADD3 R11, PT, PT, R15, -0x100000, RZ ;  /* 0xfff000000f0b7810 */ /* 0x000fe20007ffe0ff */
[----:B------:R-:W-:-:S05]  /*2ba0*/  IMAD.MOV.U32 R10, RZ, RZ, R14 ;  /* 0x000000ffff0a7224 */ /* 0x000fca00078e000e */
[----:B------:R-:W-:-:S08]  /*2bb0*/  DFMA R6, R4, -R4, R8 ;  /* 0x800000040406722b */ /* 0x000fd00000000008 */
[----:B------:R-:W-:Y:S01]  /*2bc0*/  DFMA R36, R6, R10, R4 ;  /* 0x0000000a0624722b */ /* 0x000fe20000000004 */
[----:B0-----:R-:W-:Y:S10]  /*2bd0*/  @!P0 BRA `(.L_x_36) ;  /* 0x00000000001c8947 */ /* 0x001ff40003800000 */
[----:B------:R-:W-:Y:S01]  /*2be0*/  IMAD.MOV.U32 R0, RZ, RZ, R12 ;  /* 0x000000ffff007224 */ /* 0x000fe200078e000c */
[----:B------:R-:W-:Y:S01]  /*2bf0*/  MOV R3, R11 ;  /* 0x0000000b00037202 */ /* 0x000fe20000000f00 */
[----:B------:R-:W-:Y:S01]  /*2c00*/  IMAD.MOV.U32 R10, RZ, RZ, R14 ;  /* 0x000000ffff0a7224 */ /* 0x000fe200078e000e */
[----:B------:R-:W-:-:S07]  /*2c10*/  MOV R12, 0x2c30 ;  /* 0x00002c30000c7802 */ /* 0x000fce0000000f00 */
[----:B-----5:R-:W-:Y:S05]  /*2c20*/  CALL.REL.NOINC `($__internal_1_$__cuda_sm20_dsqrt_rn_f64_mediumpath_v1) ;  /* 0x0000001400e87944 */ /* 0x020fea0003c00000 */
[----:B------:R-:W-:Y:S02]  /*2c30*/  IMAD.MOV.U32 R36, RZ, RZ, R4 ;  /* 0x000000ffff247224 */ /* 0x000fe400078e0004 */
[----:B------:R-:W-:-:S07]  /*2c40*/  IMAD.MOV.U32 R37, RZ, RZ, R5 ;  /* 0x000000ffff257224 */ /* 0x000fce00078e0005 */
.L_x_36:
[----:B------:R-:W-:Y:S05]  /*2c50*/  BSYNC.RECONVERGENT B0 ;  /* 0x0000000000007941 */ /* 0x000fea0003800200 */
.L_x_35:
[----:B------:R-:W-:Y:S01]  /*2c60*/  MOV R34, 0x0 ;  /* 0x0000000000227802 */ /* 0x000fe20000000f00 */
[----:B------:R-:W-:Y:S01]  /*2c70*/  IMAD.U32 R9, RZ, RZ, UR39 ;  /* 0x00000027ff097e24 */ /* 0x000fe2000f8e00ff */
[----:B------:R-:W-:Y:S01]  /*2c80*/  DMUL R36, R24, R36 ;  /* 0x0000002418247228 */ /* 0x000fe20000000000 */
[----:B------:R-:W-:Y:S01]  /*2c90*/  MOV R5, UR39 ;  /* 0x0000002700057c02 */ /* 0x000fe20008000f00 */
[----:B------:R0:W1:Y:S01]  /*2ca0*/  LDC.64 R6, c[0x4][R34] ;  /* 0x0100000022067b82 */ /* 0x0000620000000a00 */
[----:B------:R-:W-:Y:S02]  /*2cb0*/  IMAD.U32 R4, RZ, RZ, UR38 ;  /* 0x00000026ff047e24 */ /* 0x000fe4000f8e00ff */
[----:B------:R-:W-:Y:S02]  /*2cc0*/  IMAD.U32 R8, RZ, RZ, UR38 ;  /* 0x00000026ff087e24 */ /* 0x000fe4000f8e00ff */
[----:B------:R-:W-:-:S07]  /*2cd0*/  IMAD.MOV.U32 R5, RZ, RZ, R9 ;  /* 0x000000ffff057224 */ /* 0x000fce00078e0009 */
[----:B------:R-:W-:-:S07]  /*2ce0*/  LEPC R20, `(.L_x_37) ;  /* 0x000000001014794e */ /* 0x000fce0000000000 */
[----:B01---5:R-:W-:Y:S05]  /*2cf0*/  CALL.ABS.NOINC R6 ;  /* 0x0000000006007343 */ /* 0x023fea0003c00000 */
.L_x_37:
[----:B------:R-:W0:Y:S01]  /*2d00*/  LDC.64 R34, c[0x4][R34] ;  /* 0x0100000022227b82 */ /* 0x000e220000000a00 */
[----:B------:R-:W-:Y:S01]  /*2d10*/  MOV R6, UR38 ;  /* 0x0000002600067c02 */ /* 0x000fe20008000f00 */
[----:B------:R-:W-:Y:S01]  /*2d20*/  IMAD.U32 R9, RZ, RZ, UR39 ;  /* 0x00000027ff097e24 */ /* 0x000fe2000f8e00ff */
[----:B------:R-:W-:Y:S01]  /*2d30*/  MOV R33, R4 ;  /* 0x0000000400217202 */ /* 0x000fe20000000f00 */
[----:B------:R-:W-:Y:S02]  /*2d40*/  IMAD.MOV.U32 R32, RZ, RZ, R5 ;  /* 0x000000ffff207224 */ /* 0x000fe400078e0005 */
[----:B------:R-:W-:Y:S02]  /*2d50*/  IMAD.U32 R7, RZ, RZ, UR39 ;  /* 0x00000027ff077e24 */ /* 0x000fe4000f8e00ff */
[----:B------:R-:W-:Y:S02]  /*2d60*/  IMAD.U32 R8, RZ, RZ, UR38 ;  /* 0x00000026ff087e24 */ /* 0x000fe4000f8e00ff */
[----:B------:R-:W-:-:S02]  /*2d70*/  IMAD.MOV.U32 R4, RZ, RZ, R6 ;  /* 0x000000ffff047224 */ /* 0x000fc400078e0006 */
[----:B------:R-:W-:-:S07]  /*2d80*/  IMAD.MOV.U32 R5, RZ, RZ, R9 ;  /* 0x000000ffff057224 */ /* 0x000fce00078e0009 */
[----:B------:R-:W-:-:S07]  /*2d90*/  LEPC R20, `(.L_x_38) ;  /* 0x000000001014794e */ /* 0x000fce0000000000 */
[----:B0-----:R-:W-:Y:S05]  /*2da0*/  CALL.ABS.NOINC R34 ;  /* 0x0000000022007343 */ /* 0x001fea0003c00000 */
.L_x_38:
[----:B------:R-:W-:-:S04]  /*2db0*/  MOV R34, 0x8 ;  /* 0x0000000800227802 */ /* 0x000fc80000000f00 */
[----:B------:R0:W1:Y:S03]  /*2dc0*/  LDC.64 R6, c[0x4][R34] ;  /* 0x0100000022067b82 */ /* 0x0000660000000a00 */
[----:B------:R-:W-:-:S07]  /*2dd0*/  LEPC R20, `(.L_x_39) ;  /* 0x000000001014794e */ /* 0x000fce0000000000 */
[----:B01----:R-:W-:Y:S05]  /*2de0*/  CALL.ABS.NOINC R6 ;  /* 0x0000000006007343 */ /* 0x003fea0003c00000 */
.L_x_39:
[----:B------:R-:W0:Y:S01]  /*2df0*/  LDC.64 R34, c[0x4][R34] ;  /* 0x0100000022227b82 */ /* 0x000e220000000a00 */
[----:B------:R-:W-:Y:S01]  /*2e00*/  MOV R4, R33 ;  /* 0x0000002100047202 */ /* 0x000fe20000000f00 */
[----:B------:R-:W-:-:S07]  /*2e10*/  IMAD.MOV.U32 R5, RZ, RZ, R32 ;  /* 0x000000ffff057224 */ /* 0x000fce00078e0020 */
[----:B------:R-:W-:-:S07]  /*2e20*/  LEPC R20, `(.L_x_40) ;  /* 0x000000001014794e */ /* 0x000fce0000000000 */
[----:B0-----:R-:W-:Y:S05]  /*2e30*/  CALL.ABS.NOINC R34 ;  /* 0x0000000022007343 */ /* 0x001fea0003c00000 */
.L_x_40:
[----:B------:R-:W0:Y:S01]  /*2e40*/  MUFU.RCP64H R5, R37 ;  /* 0x0000002500057308 */ /* 0x000e220000001800 */
[----:B------:R-:W-:Y:S01]  /*2e50*/  IMAD.MOV.U32 R4, RZ, RZ, 0x1 ;  /* 0x00000001ff047424 */ /* 0x000fe200078e00ff */
[----:B------:R-:W-:Y:S01]  /*2e60*/  FSETP.GEU.AND P1, PT, |R27|, 6.5827683646048100446e-37, PT ;  /* 0x036000001b00780b */ /* 0x000fe20003f2e200 */
[----:B------:R-:W-:Y:S04]  /*2e70*/  BSSY.RECONVERGENT B0, `(.L_x_41) ;  /* 0x0000012000007945 */ /* 0x000fe80003800200 */
        /* <DEDUP_REMOVED lines=11> */
[----:B------:R-:W-:Y:S01]  /*2f30*/  IMAD.MOV.U32 R4, RZ, RZ, R36 ;  /* 0x000000ffff047224 */ /* 0x000fe200078e0024 */
[----:B------:R-:W-:Y:S01]  /*2f40*/  MOV R5, R37 ;  /* 0x0000002500057202 */ /* 0x000fe20000000f00 */
[----:B------:R-:W-:Y:S01]  /*2f50*/  IMAD.MOV.U32 R6, RZ, RZ, R26 ;  /* 0x000000ffff067224 */ /* 0x000fe200078e001a */
[----:B------:R-:W-:Y:S01]  /*2f60*/  MOV R0, 0x2f90 ;  /* 0x00002f9000007802 */ /* 0x000fe20000000f00 */
[----:B------:R-:W-:-:S07]  /*2f70*/  IMAD.MOV.U32 R7, RZ, RZ, R27 ;  /* 0x000000ffff077224 */ /* 0x000fce00078e001b */
[----:B------:R-:W-:Y:S05]  /*2f80*/  CALL.REL.NOINC `($__internal_0_$__cuda_sm20_div_rn_f64_full) ;  /* 0x0000000c009c7944 */ /* 0x000fea0003c00000 */
.L_x_42:
[----:B------:R-:W-:Y:S05]  /*2f90*/  BSYNC.RECONVERGENT B0 ;  /* 0x0000000000007941 */ /* 0x000fea0003800200 */
.L_x_41:
[----:B------:R-:W2:Y:S04]  /*2fa0*/  LDG.E.64 R8, desc[UR36][R16.64+0x8] ;  /* 0x0000082410087981 */ /* 0x000ea8000c1e1b00 */
[----:B------:R-:W5:Y:S01]  /*2fb0*/  LDG.E.64 R22, desc[UR36][R22.64+0x8] ;  /* 0x0000082416167981 */ /* 0x000f62000c1e1b00 */
[----:B------:R-:W-:Y:S01]  /*2fc0*/  MOV R10, 0x0 ;  /* 0x00000000000a7802 */ /* 0x000fe20000000f00 */
[----:B------:R-:W-:Y:S01]  /*2fd0*/  IMAD.MOV.U32 R11, RZ, RZ, 0x3fd80000 ;  /* 0x3fd80000ff0b7424 */ /* 0x000fe200078e00ff */
[----:B------:R-:W-:Y:S01]  /*2fe0*/  BSSY.RECONVERGENT B0, `(.L_x_43) ;  /* 0x0000019000007945 */ /* 0x000fe20003800200 */
[----:B------:R-:W-:Y:S01]  /*2ff0*/  DFMA R18, R18, R6, R28 ;  /* 0x000000061212722b */ /* 0x000fe2000000001c */
[----:B--2---:R-:W0:Y:S01]  /*3000*/  MUFU.RSQ64H R13, R9 ;  /* 0x00000009000d7308 */ /* 0x004e220000001c00 */
        /* <DEDUP_REMOVED lines=8> */
[----:B------:R-:W-:Y:S02]  /*3090*/  VIADD R11, R21, 0xfff00000 ;  /* 0xfff00000150b7836 */ /* 0x000fe40000000000 */
[----:B------:R-:W-:-:S04]  /*30a0*/  IMAD.MOV.U32 R10, RZ, RZ, R20 ;  /* 0x000000ffff0a7224 */ /* 0x000fc800078e0014 */
[----:B------:R-:W-:-:S08]  /*30b0*/  DFMA R14, R4, -R4, R8 ;  /* 0x80000004040e722b */ /* 0x000fd00000000008 */
[----:B------:R-:W-:Y:S01]  /*30c0*/  DFMA R16, R14, R10, R4 ;  /* 0x0000000a0e10722b */ /* 0x000fe20000000004 */
[----:B------:R-:W-:Y:S10]  /*30d0*/  @!P0 BRA `(.L_x_44) ;  /* 0x0000000000248947 */ /* 0x000ff40003800000 */
[----:B------:R-:W-:Y:S01]  /*30e0*/  IMAD.MOV.U32 R0, RZ, RZ, R12 ;  /* 0x000000ffff007224 */ /* 0x000fe200078e000c */
[----:B------:R-:W-:Y:S01]  /*30f0*/  MOV R10, R20 ;  /* 0x00000014000a7202 */ /* 0x000fe20000000f00 */
[----:B------:R-:W-:Y:S01]  /*3100*/  IMAD.MOV.U32 R6, RZ, RZ, R14 ;  /* 0x000000ffff067224 */ /* 0x000fe200078e000e */
[----:B------:R-:W-:Y:S01]  /*3110*/  MOV R3, R11 ;  /* 0x0000000b00037202 */ /* 0x000fe20000000f00 */
[----:B------:R-:W-:Y:S01]  /*3120*/  IMAD.MOV.U32 R7, RZ, RZ, R15 ;  /* 0x000000ffff077224 */ /* 0x000fe200078e000f */
[----:B------:R-:W-:-:S07]  /*3130*/  MOV R12, 0x3150 ;  /* 0x00003150000c7802 */ /* 0x000fce0000000f00 */
[----:B-----5:R-:W-:Y:S05]  /*3140*/  CALL.REL.NOINC `($__internal_1_$__cuda_sm20_dsqrt_rn_f64_mediumpath_v1) ;  /* 0x0000001000a07944 */ /* 0x020fea0003c00000 */
[----:B------:R-:W-:Y:S02]  /*3150*/  IMAD.MOV.U32 R16, RZ, RZ, R4 ;  /* 0x000000ffff107224 */ /* 0x000fe400078e0004 */
[----:B------:R-:W-:-:S07]  /*3160*/  IMAD.MOV.U32 R17, RZ, RZ, R5 ;  /* 0x000000ffff117224 */ /* 0x000fce00078e0005 */
.L_x_44:
[----:B------:R-:W-:Y:S05]  /*3170*/  BSYNC.RECONVERGENT B0 ;  /* 0x0000000000007941 */ /* 0x000fea0003800200 */
.L_x_43:
        /* <DEDUP_REMOVED lines=10> */
.L_x_45:
        /* <DEDUP_REMOVED lines=11> */
.L_x_46:
[----:B------:R-:W-:-:S04]  /*32d0*/  MOV R32, 0x8 ;  /* 0x0000000800207802 */ /* 0x000fc80000000f00 */
[----:B------:R0:W1:Y:S03]  /*32e0*/  LDC.64 R6, c[0x4][R32] ;  /* 0x0100000020067b82 */ /* 0x0000660000000a00 */
[----:B------:R-:W-:-:S07]  /*32f0*/  LEPC R20, `(.L_x_47) ;  /* 0x000000001014794e */ /* 0x000fce0000000000 */
[----:B01----:R-:W-:Y:S05]  /*3300*/  CALL.ABS.NOINC R6 ;  /* 0x0000000006007343 */ /* 0x003fea0003c00000 */
.L_x_47:
[----:B------:R-:W0:Y:S01]  /*3310*/  LDC.64 R32, c[0x4][R32] ;  /* 0x0100000020207b82 */ /* 0x000e220000000a00 */
[----:B------:R-:W-:Y:S01]  /*3320*/  MOV R4, R29 ;  /* 0x0000001d00047202 */ /* 0x000fe20000000f00 */
[----:B------:R-:W-:-:S07]  /*3330*/  IMAD.MOV.U32 R5, RZ, RZ, R28 ;  /* 0x000000ffff057224 */ /* 0x000fce00078e001c */
[----:B------:R-:W-:-:S07]  /*3340*/  LEPC R20, `(.L_x_48) ;  /* 0x000000001014794e */ /* 0x000fce0000000000 */
[----:B0-----:R-:W-:Y:S05]  /*3350*/  CALL.ABS.NOINC R32 ;  /* 0x0000000020007343 */ /* 0x001fea0003c00000 */
.L_x_48:
        /* <DEDUP_REMOVED lines=21> */
[----:B------:R-:W-:Y:S01]  /*34b0*/  IMAD.MOV.U32 R28, RZ, RZ, R6 ;  /* 0x000000ffff1c7224 */ /* 0x000fe200078e0006 */
[----:B------:R-:W-:-:S07]  /*34c0*/  MOV R29, R7 ;  /* 0x00000007001d7202 */ /* 0x000fce0000000f00 */
.L_x_50:
[----:B------:R-:W-:Y:S05]  /*34d0*/  BSYNC.RECONVERGENT B0 ;  /* 0x0000000000007941 */ /* 0x000fea0003800200 */
.L_x_49:
[----:B------:R-:W-:Y:S01]  /*34e0*/  ISETP.NE.AND P0, PT, R31, RZ, PT ;  /* 0x000000ff1f00720c */ /* 0x000fe20003f05270 */
[----:B------:R-:W-:-:S12]  /*34f0*/  DFMA R28, R22, R28, R18 ;  /* 0x0000001c161c722b */ /* 0x000fd80000000012 */
[----:B------:R-:W-:Y:S05]  /*3500*/  @P0 BRA `(.L_x_51) ;  /* 0xfffffff4004c0947 */ /* 0x000fea000383ffff */
[----:B------:R-:W-:Y:S05]  /*3510*/  BSYNC.RECONVERGENT B6 ;  /* 0x0000000000067941 */ /* 0x000fea0003800200 */
.L_x_34:
[----:B------:R-:W-:Y:S01]  /*3520*/  UMOV UR4, UR40 ;  /* 0x0000002800047c82 */ /* 0x000fe20008000000 */
[----:B------:R-:W-:Y:S01]  /*3530*/  UMOV UR5, URZ ;  /* 0x000000ff00057c82 */ /* 0x000fe20008000000 */
[----:B------:R-:W-:Y:S02]  /*3540*/  IMAD.U32 R2, RZ, RZ, UR4 ;  /* 0x00000004ff027e24 */ /* 0x000fe4000f8e00ff */
[----:B------:R-:W-:-:S07]  /*3550*/  IMAD.U32 R3, RZ, RZ, UR5 ;  /* 0x00000005ff037e24 */ /* 0x000fce000f8e00ff */
.L_x_33:
[----:B------:R-:W0:Y:S02]  /*3560*/  LDCU UR4, c[0x0][0x390] ;  /* 0x00007200ff0477ac */ /* 0x000e240008000800 */
[----:B0-----:R-:W-:-:S04]  /*3570*/  ULOP3.LUT UR4, UR4, 0x1, URZ, 0xc0, !UPT ;  /* 0x0000000104047892 */ /* 0x001fc8000f8ec0ff */
[----:B------:R-:W-:-:S09]  /*3580*/  UISETP.NE.U32.AND UP0, UPT, UR4, 0x1, UPT ;  /* 0x000000010400788c */ /* 0x000fd2000bf05070 */
[----:B------:R-:W-:Y:S05]  /*3590*/  BRA.U UP0, `(.L_x_0) ;  /* 0x0000000900087547 */ /* 0x000fea000b800000 */
[----:B------:R-:W0:Y:S01]  /*35a0*/  LDCU.64 UR4, c[0x0][0x3b0] ;  /* 0x00007600ff0477ac */ /* 0x000e220008000a00 */
[C---:B------:R-:W-:Y:S01]  /*35b0*/  IMAD.SHL.U32 R16, R2.reuse, 0x8, RZ ;  /* 0x0000000802107824 */ /* 0x040fe200078e00ff */
[----:B------:R-:W-:-:S04]  /*35c0*/  SHF.L.U64.HI R2, R2, 0x3, R3 ;  /* 0x0000000302027819 */ /* 0x000fc80000010203 */
[----:B0-----:R-:W-:-:S04]  /*35d0*/  IADD3 R8, P0, PT, R16, UR4, RZ ;  /* 0x0000000410087c10 */ /* 0x001fc8000ff1e0ff */
[----:B------:R-:W-:Y:S01]  /*35e0*/  IADD3.X R9, PT, PT, R2, UR5, RZ, P0, !PT ;  /* 0x0000000502097c10 */ /* 0x000fe200087fe4ff */
[----:B------:R-:W0:Y:S05]  /*35f0*/  LDCU.64 UR4, c[0x0][0x398] ;  /* 0x00007300ff0477ac */ /* 0x000e2a0008000a00 */
[----:B------:R-:W2:Y:S01]  /*3600*/  LDG.E.64 R8, desc[UR36][R8.64] ;  /* 0x0000002408087981 */ /* 0x000ea2000c1e1b00 */
[----:B0-----:R-:W-:-:S04]  /*3610*/  IADD3 R16, P0, PT, R16, UR4, RZ ;  /* 0x0000000410107c10 */ /* 0x001fc8000ff1e0ff */
[----:B------:R-:W-:-:S06]  /*3620*/  IADD3.X R17, PT, PT, R2, UR5, RZ, P0, !PT ;  /* 0x0000000502117c10 */ /* 0x000fcc00087fe4ff */
[----:B------:R-:W5:Y:S01]  /*3630*/  LDG.E.64 R16, desc[UR36][R16.64] ;  /* 0x0000002410107981 */ /* 0x000f62000c1e1b00 */
[----:B------:R-:W-:Y:S02]  /*3640*/  IMAD.MOV.U32 R6, RZ, RZ, 0x0 ;  /* 0x00000000ff067424 */ /* 0x000fe400078e00ff */
[----:B------:R-:W-:Y:S01]  /*3650*/  IMAD.MOV.U32 R7, RZ, RZ, 0x3fd80000 ;  /* 0x3fd80000ff077424 */ /* 0x000fe200078e00ff */
[----:B--2---:R-:W0:Y:S01]  /*3660*/  MUFU.RSQ64H R3, R9 ;  /* 0x0000000900037308 */ /* 0x004e220000001c00 */
[----:B------:R-:W-:-:S04]  /*3670*/  IADD3 R2, PT, PT, R9, -0x3500000, RZ ;  /* 0xfcb0000009027810 */ /* 0x000fc80007ffe0ff */
[----:B------:R-:W-:Y:S02]  /*3680*/  ISETP.GE.U32.AND P0, PT, R2, 0x7ca00000, PT ;  /* 0x7ca000000200780c */ /* 0x000fe40003f06070 */
        /* <DEDUP_REMOVED lines=16> */
[----:B------:R-:W-:Y:S01]  /*3790*/  MOV R12, 0x37d0 ;  /* 0x000037d0000c7802 */ /* 0x000fe20000000f00 */
[----:B------:R-:W-:Y:S02]  /*37a0*/  IMAD.MOV.U32 R5, RZ, RZ, R13 ;  /* 0x000000ffff057224 */ /* 0x000fe400078e000d */
[----:B------:R-:W-:-:S07]  /*37b0*/  IMAD.MOV.U32 R3, RZ, RZ, R11 ;  /* 0x000000ffff037224 */ /* 0x000fce00078e000b */
[----:B-----5:R-:W-:Y:S05]  /*37c0*/  CALL.REL.NOINC `($__internal_1_$__cuda_sm20_dsqrt_rn_f64_mediumpath_v1) ;  /* 0x0000000c00007944 */ /* 0x020fea0003c00000 */
.L_x_52:
[----:B------:R-:W-:Y:S01]  /*37d0*/  MOV R18, 0x0 ;  /* 0x0000000000127802 */ /* 0x000fe20000000f00 */
[----:B------:R-:W-:Y:S01]  /*37e0*/  IMAD.U32 R7, RZ, RZ, UR39 ;  /* 0x00000027ff077e24 */ /* 0x000fe2000f8e00ff */
[----:B------:R-:W-:Y:S01]  /*37f0*/  DMUL R24, R24, R4 ;  /* 0x0000000418187228 */ /* 0x000fe20000000000 */
[----:B------:R-:W-:Y:S01]  /*3800*/  IMAD.U32 R6, RZ, RZ, UR38 ;  /* 0x00000026ff067e24 */ /* 0x000fe2000f8e00ff */
[----:B------:R0:W1:Y:S01]  /*3810*/  LDC.64 R2, c[0x4][R18] ;  /* 0x0100000012027b82 */ /* 0x0000620000000a00 */
[----:B------:R-:W-:Y:S01]  /*3820*/  MOV R5, UR39 ;  /* 0x0000002700057c02 */ /* 0x000fe20008000f00 */
[----:B------:R-:W-:Y:S01]  /*3830*/  IMAD.U32 R4, RZ, RZ, UR38 ;  /* 0x00000026ff047e24 */ /* 0x000fe2000f8e00ff */
[----:B------:R-:W-:-:S07]  /*3840*/  MOV R5, R7 ;  /* 0x0000000700057202 */ /* 0x000fce0000000f00 */
[----:B------:R-:W-:-:S07]  /*3850*/  LEPC R20, `(.L_x_53) ;  /* 0x000000001014794e */ /* 0x000fce0000000000 */
[----:B01---5:R-:W-:Y:S05]  /*3860*/  CALL.ABS.NOINC R2 ;  /* 0x0000000002007343 */ /* 0x023fea0003c00000 */
.L_x_53:
[----:B------:R-:W0:Y:S01]  /*3870*/  LDC.64 R18, c[0x4][R18] ;  /* 0x0100000012127b82 */ /* 0x000e220000000a00 */
[----:B------:R-:W-:Y:S01]  /*3880*/  IMAD.U32 R2, RZ, RZ, UR38 ;  /* 0x00000026ff027e24 */ /* 0x000fe2000f8e00ff */
[----:B------:R-:W-:Y:S01]  /*3890*/  MOV R6, UR38 ;  /* 0x0000002600067c02 */ /* 0x000fe20008000f00 */
[----:B------:R-:W-:Y:S02]  /*38a0*/  IMAD.U32 R7, RZ, RZ, UR39 ;  /* 0x00000027ff077e24 */ /* 0x000fe4000f8e00ff */
[----:B------:R-:W-:Y:S01]  /*38b0*/  IMAD.MOV.U32 R22, RZ, RZ, R4 ;  /* 0x000000ffff167224 */ /* 0x000fe200078e0004 */
[----:B------:R-:W-:Y:S01]  /*38c0*/  MOV R4, R2 ;  /* 0x0000000200047202 */ /* 0x000fe20000000f00 */
[----:B------:R-:W-:Y:S02]  /*38d0*/  IMAD.MOV.U32 R2, RZ, RZ, R5 ;  /* 0x000000ffff027224 */ /* 0x000fe400078e0005 */
[----:B------:R-:W-:Y:S02]  /*38e0*/  IMAD.U32 R3, RZ, RZ, UR39 ;  /* 0x00000027ff037e24 */ /* 0x000fe4000f8e00ff */
[----:B------:R-:W-:-:S07]  /*38f0*/  IMAD.MOV.U32 R5, RZ, RZ, R7 ;  /* 0x000000ffff057224 */ /* 0x000fce00078e0007 */
[----:B------:R-:W-:-:S07]  /*3900*/  LEPC R20, `(.L_x_54) ;  /* 0x000000001014794e */ /* 0x000fce0000000000 */
[----:B0-----:R-:W-:Y:S05]  /*3910*/  CALL.ABS.NOINC R18 ;  /* 0x0000000012007343 */ /* 0x001fea0003c00000 */
.L_x_54:
[----:B------:R-:W-:Y:S02]  /*3920*/  HFMA2 R6, -RZ, RZ, 0, 0 ;  /* 0x00000000ff067431 */ /* 0x000fe400000001ff */
[----:B------:R-:W-:Y:S01]  /*3930*/  IMAD.MOV.U32 R7, RZ, RZ, 0x43380000 ;  /* 0x43380000ff077424 */ /* 0x000fe200078e00ff */
[----:B------:R-:W-:Y:S01]  /*3940*/  UMOV UR4, 0xfefa39ef ;  /* 0xfefa39ef00047882 */ /* 0x000fe20000000000 */
[----:B------:R-:W-:Y:S01]  /*3950*/  UMOV UR5, 0x3fe62e42 ;  /* 0x3fe62e4200057882 */ /* 0x000fe20000000000 */
[----:B------:R-:W-:-:S03]  /*3960*/  MOV R23, 0x8 ;  /* 0x0000000800177802 */ /* 0x000fc60000000f00 */
[----:B------:R-:W-:-:S08]  /*3970*/  DADD R6, -R6, 6.75539944105574400000e+15 ;  /* 0x4338000006067429 */ /* 0x000fd00000000100 */
[----:B------:R-:W-:Y:S01]  /*3980*/  DMUL R18, R6, -UR4 ;  /* 0x8000000406127c28 */ /* 0x000fe20008000000 */
[----:B------:R-:W-:Y:S01]  /*3990*/  UMOV UR4, 0x3b39803f ;  /* 0x3b39803f00047882 */ /* 0x000fe20000000000 */
[----:B------:R-:W-:-:S06]  /*39a0*/  UMOV UR5, 0x3c7abc9e ;  /* 0x3c7abc9e00057882 */ /* 0x000fcc0000000000 */
[----:B------:R-:W-:Y:S01]  /*39b0*/  DFMA R18, R6, -UR4, R18 ;  /* 0x8000000406127c2b */ /* 0x000fe20008000012 */
[----:B------:R-:W-:Y:S01]  /*39c0*/  UMOV UR4, 0x69ce2bdf ;  /* 0x69ce2bdf00047882 */ /* 0x000fe20000000000 */
[----:B------:R-:W-:Y:S01]  /*39d0*/  IMAD.MOV.U32 R6, RZ, RZ, -0x35dec16 ;  /* 0xfca213eaff067424 */ /* 0x000fe200078e00ff */
[----:B------:R-:W-:Y:S01]  /*39e0*/  MOV R7, 0x3e928af3 ;  /* 0x3e928af300077802 */ /* 0x000fe20000000f00 */
        /* <DEDUP_REMOVED lines=25> */
[C---:B------:R-:W-:Y:S02]  /*3b80*/  DFMA R8, R18.reuse, R6, UR4 ;  /* 0x0000000412087e2b */ /* 0x040fe40008000006 */
[----:B------:R0:W1:Y:S06]  /*3b90*/  LDC.64 R6, c[0x4][R23] ;  /* 0x0100000017067b82 */ /* 0x00006c0000000a00 */
[----:B------:R-:W-:-:S08]  /*3ba0*/  DFMA R8, R18, R8, 1 ;  /* 0x3ff000001208742b */ /* 0x000fd00000000008 */
[----:B0-----:R-:W-:-:S11]  /*3bb0*/  DFMA R18, R18, R8, 1 ;  /* 0x3ff000001212742b */ /* 0x001fd60000000008 */
[----:B------:R-:W-:-:S07]  /*3bc0*/  LEPC R20, `(.L_x_55) ;  /* 0x000000001014794e */ /* 0x000fce0000000000 */
[----:B-1----:R-:W-:Y:S05]  /*3bd0*/  CALL.ABS.NOINC R6 ;  /* 0x0000000006007343 */ /* 0x002fea0003c00000 */
.L_x_55:
[----:B------:R0:W1:Y:S01]  /*3be0*/  LDC.64 R6, c[0x4][R23] ;  /* 0x0100000017067b82 */ /* 0x0000620000000a00 */
[----:B------:R-:W-:Y:S02]  /*3bf0*/  IMAD.MOV.U32 R4, RZ, RZ, R22 ;  /* 0x000000ffff047224 */ /* 0x000fe400078e0016 */
[----:B------:R-:W-:-:S07]  /*3c00*/  IMAD.MOV.U32 R5, RZ, RZ, R2 ;  /* 0x000000ffff057224 */ /* 0x000fce00078e0002 */
[----:B------:R-:W-:-:S07]  /*3c10*/  LEPC R20, `(.L_x_56) ;  /* 0x000000001014794e */ /* 0x000fce0000000000 */
[----:B01----:R-:W-:Y:S05]  /*3c20*/  CALL.ABS.NOINC R6 ;  /* 0x0000000006007343 */ /* 0x003fea0003c00000 */
.L_x_56:
[----:B------:R-:W0:Y:S01]  /*3c30*/  MUFU.RCP64H R3, R25 ;  /* 0x0000001900037308 */ /* 0x000e220000001800 */
[----:B------:R-:W-:Y:S01]  /*3c40*/  HFMA2 R2, -RZ, RZ, 0, 5.9604644775390625e-08 ;  /* 0x00000001ff027431 */ /* 0x000fe200000001ff */
        /* <DEDUP_REMOVED lines=21> */
.L_x_58:
[----:B------:R-:W-:Y:S05]  /*3da0*/  BSYNC.RECONVERGENT B0 ;  /* 0x0000000000007941 */ /* 0x000fea0003800200 */
.L_x_57:
[----:B------:R-:W-:-:S11]  /*3db0*/  DFMA R28, R16, R2, R28 ;  /* 0x00000002101c722b */ /* 0x000fd6000000001c */
.L_x_0:
[----:B------:R-:W0:Y:S02]  /*3dc0*/  LDC.64 R2, c[0x0][0x3c0] ;  /* 0x0000f000ff027b82 */ /* 0x000e240000000a00 */
[----:B0-----:R-:W-:-:S05]  /*3dd0*/  IMAD.WIDE R30, R30, 0x8, R2 ;  /* 0x000000081e1e7825 */ /* 0x001fca00078e0202 */
[----:B------:R-:W-:Y:S01]  /*3de0*/  STG.E.64 desc[UR36][R30.64], R28 ;  /* 0x0000001c1e007986 */ /* 0x000fe2000c101b24 */
[----:B------:R-:W-:Y:S05]  /*3df0*/  EXIT ;  /* 0x000000000000794d */ /* 0x000fea0003800000 */
        .weak           $__internal_0_$__cuda_sm20_div_rn_f64_full
        .type           $__internal_0_$__cuda_sm20_div_rn_f64_full,@function
        .size           $__internal_0_$__cuda_sm20_div_rn_f64_full,($__internal_1_$__cuda_sm20_dsqrt_rn_f64_mediumpath_v1 - $__internal_0_$__cuda_sm20_div_rn_f64_full)
$__internal_0_$__cuda_sm20_div_rn_f64_full:
[C---:B------:R-:W-:Y:S01]  /*3e00*/  FSETP.GEU.AND P0, PT, |R5|.reuse, 1.469367938527859385e-39, PT ;  /* 0x001000000500780b */ /* 0x040fe20003f0e200 */
[----:B------:R-:W-:Y:S01]  /*3e10*/  IMAD.MOV.U32 R14, RZ, RZ, 0x1 ;  /* 0x00000001ff0e7424 */ /* 0x000fe200078e00ff */
[----:B------:R-:W-:Y:S01]  /*3e20*/  LOP3.LUT R12, R5, 0x800fffff, RZ, 0xc0, !PT ;  /* 0x800fffff050c7812 */ /* 0x000fe200078ec0ff */
[----:B------:R-:W-:Y:S01]  /*3e30*/  BSSY.RECONVERGENT B1, `(.L_x_59) ;  /* 0x0000054000017945 */ /* 0x000fe20003800200 */
[C---:B------:R-:W-:Y:S02]  /*3e40*/  FSETP.GEU.AND P2, PT, |R7|.reuse, 1.469367938527859385e-39, PT ;  /* 0x001000000700780b */ /* 0x040fe40003f4e200 */
[----:B------:R-:W-:Y:S01]  /*3e50*/  LOP3.LUT R13, R12, 0x3ff00000, RZ, 0xfc, !PT ;  /* 0x3ff000000c0d7812 */ /* 0x000fe200078efcff */
[----:B------:R-:W-:Y:S01]  /*3e60*/  IMAD.MOV.U32 R12, RZ, RZ, R4 ;  /* 0x000000ffff0c7224 */ /* 0x000fe200078e0004 */
[----:B------:R-:W-:Y:S02]  /*3e70*/  LOP3.LUT R3, R7, 0x7ff00000, RZ, 0xc0, !PT ;  /* 0x7ff0000007037812 */ /* 0x000fe400078ec0ff */
[----:B------:R-:W-:-:S03]  /*3e80*/  LOP3.LUT R10, R5, 0x7ff00000, RZ, 0xc0, !PT ;  /* 0x7ff00000050a7812 */ /* 0x000fc600078ec0ff */
[----:B------:R-:W-:Y:S01]  /*3e90*/  @!P0 DMUL R12, R4, 8.98846567431157953865e+307 ;  /* 0x7fe00000040c8828 */ /* 0x000fe20000000000 */
[----:B------:R-:W-:-:S03]  /*3ea0*/  ISETP.GE.U32.AND P1, PT, R3, R10, PT ;  /* 0x0000000a0300720c */ /* 0x000fc60003f26070 */
[----:B------:R-:W-:Y:S01]  /*3eb0*/  @!P2 LOP3.LUT R8, R5, 0x7ff00000, RZ, 0xc0, !PT ;  /* 0x7ff000000508a812 */ /* 0x000fe200078ec0ff */
[----:B------:R-:W-:Y:S01]  /*3ec0*/  @!P2 IMAD.MOV.U32 R34, RZ, RZ, RZ ;  /* 0x000000ffff22a224 */ /* 0x000fe200078e00ff */
[----:B------:R-:W0:Y:S02]  /*3ed0*/  MUFU.RCP64H R15, R13 ;  /* 0x0000000d000f7308 */ /* 0x000e240000001800 */
[----:B------:R-:W-:Y:S02]  /*3ee0*/  @!P2 ISETP.GE.U32.AND P3, PT, R3, R8, PT ;  /* 0x000000080300a20c */ /* 0x000fe40003f66070 */
[----:B------:R-:W-:Y:S02]  /*3ef0*/  MOV R8, 0x1ca00000 ;  /* 0x1ca0000000087802 */ /* 0x000fe40000000f00 */
[----:B------:R-:W-:Y:S02]  /*3f00*/  @!P0 LOP3.LUT R10, R13, 0x7ff00000, RZ, 0xc0, !PT ;  /* 0x7ff000000d0a8812 */ /* 0x000fe400078ec0ff */
[----:B------:R-:W-:-:S02]  /*3f10*/  @!P2 SEL R11, R8, 0x63400000, !P3 ;  /* 0x63400000080ba807 */ /* 0x000fc40005800000 */
[----:B------:R-:W-:Y:S02]  /*3f20*/  SEL R9, R8, 0x63400000, !P1 ;  /* 0x6340000008097807 */ /* 0x000fe40004800000 */
[----:B------:R-:W-:-:S04]  /*3f30*/  @!P2 LOP3.LUT R11, R11, 0x80000000, R7, 0xf8, !PT ;  /* 0x800000000b0ba812 */ /* 0x000fc800078ef807 */
[----:B------:R-:W-:Y:S01]  /*3f40*/  @!P2 LOP3.LUT R35, R11, 0x100000, RZ, 0xfc, !PT ;  /* 0x001000000b23a812 */ /* 0x000fe200078efcff */
[----:B0-----:R-:W-:-:S08]  /*3f50*/  DFMA R32, R14, -R12, 1 ;  /* 0x3ff000000e20742b */ /* 0x001fd0000000080c */
[----:B------:R-:W-:-:S08]  /*3f60*/  DFMA R32, R32, R32, R32 ;  /* 0x000000202020722b */ /* 0x000fd00000000020 */
[----:B------:R-:W-:Y:S01]  /*3f70*/  DFMA R32, R14, R32, R14 ;  /* 0x000000200e20722b */ /* 0x000fe2000000000e */
[----:B------:R-:W-:Y:S01]  /*3f80*/  LOP3.LUT R15, R9, 0x800fffff, R7, 0xf8, !PT ;  /* 0x800fffff090f7812 */ /* 0x000fe200078ef807 */
[----:B------:R-:W-:Y:S01]  /*3f90*/  IMAD.MOV.U32 R14, RZ, RZ, R6 ;  /* 0x000000ffff0e7224 */ /* 0x000fe200078e0006 */
[----:B------:R-:W-:-:S05]  /*3fa0*/  MOV R9, R3 ;  /* 0x0000000300097202 */ /* 0x000fca0000000f00 */
[----:B------:R-:W-:Y:S02]  /*3fb0*/  DFMA R20, R32, -R12, 1 ;  /* 0x3ff000002014742b */ /* 0x000fe4000000080c */
[----:B------:R-:W-:-:S06]  /*3fc0*/  @!P2 DFMA R14, R14, 2, -R34 ;  /* 0x400000000e0ea82b */ /* 0x000fcc0000000822 */
[----:B------:R-:W-:-:S04]  /*3fd0*/  DFMA R32, R32, R20, R32 ;  /* 0x000000142020722b */ /* 0x000fc80000000020 */
[----:B------:R-:W-:-:S04]  /*3fe0*/  @!P2 LOP3.LUT R9, R15, 0x7ff00000, RZ, 0xc0, !PT ;  /* 0x7ff000000f09a812 */ /* 0x000fc800078ec0ff */
[----:B------:R-:W-:Y:S01]  /*3ff0*/  DMUL R20, R32, R14 ;  /* 0x0000000e20147228 */ /* 0x000fe20000000000 */
[----:B------:R-:W-:-:S05]  /*4000*/  VIADD R11, R9, 0xffffffff ;  /* 0xffffffff090b7836 */ /* 0x000fca0000000000 */
[----:B------:R-:W-:Y:S01]  /*4010*/  ISETP.GT.U32.AND P0, PT, R11, 0x7feffffe, PT ;  /* 0x7feffffe0b00780c */ /* 0x000fe20003f04070 */
[----:B------:R-:W-:Y:S01]  /*4020*/  VIADD R11, R10, 0xffffffff ;  /* 0xffffffff0a0b7836 */ /* 0x000fe20000000000 */
[----:B------:R-:W-:-:S04]  /*4030*/  DFMA R34, R20, -R12, R14 ;  /* 0x8000000c1422722b */ /* 0x000fc8000000000e */
[----:B------:R-:W-:-:S04]  /*4040*/  ISETP.GT.U32.OR P0, PT, R11, 0x7feffffe, P0 ;  /* 0x7feffffe0b00780c */ /* 0x000fc80000704470 */
[----:B------:R-:W-:-:S09]  /*4050*/  DFMA R20, R32, R34, R20 ;  /* 0x000000222014722b */ /* 0x000fd20000000014 */
[----:B------:R-:W-:Y:S05]  /*4060*/  @P0 BRA `(.L_x_60) ;  /* 0x00000000006c0947 */ /* 0x000fea0003800000 */
[----:B------:R-:W-:-:S04]  /*4070*/  LOP3.LUT R6, R5, 0x7ff00000, RZ, 0xc0, !PT ;  /* 0x7ff0000005067812 */ /* 0x000fc800078ec0ff */
[CC--:B------:R-:W-:Y:S02]  /*4080*/  VIADDMNMX R7, R3.reuse, -R6.reuse, 0xb9600000, !PT ;  /* 0xb960000003077446 */ /* 0x0c0fe40007800906 */
[----:B------:R-:W-:Y:S02]  /*4090*/  ISETP.GE.U32.AND P0, PT, R3, R6, PT ;  /* 0x000000060300720c */ /* 0x000fe40003f06070 */
[----:B------:R-:W-:Y:S02]  /*40a0*/  VIMNMX R7, PT, PT, R7, 0x46a00000, PT ;  /* 0x46a0000007077848 */ /* 0x000fe40003fe0100 */
[----:B------:R-:W-:-:S04]  /*40b0*/  SEL R8, R8, 0x63400000, !P0 ;  /* 0x6340000008087807 */ /* 0x000fc80004000000 */
[----:B------:R-:W-:Y:S01]  /*40c0*/  IADD3 R7, PT, PT, -R8, R7, RZ ;  /* 0x0000000708077210 */ /* 0x000fe20007ffe1ff */
[----:B------:R-:W-:-:S04]  /*40d0*/  IMAD.MOV.U32 R8, RZ, RZ, RZ ;  /* 0x000000ffff087224 */ /* 0x000fc800078e00ff */
[----:B------:R-:W-:-:S06]  /*40e0*/  VIADD R9, R7, 0x7fe00000 ;  /* 0x7fe0000007097836 */ /* 0x000fcc0000000000 */
[----:B------:R-:W-:-:S10]  /*40f0*/  DMUL R32, R20, R8 ;  /* 0x0000000814207228 */ /* 0x000fd40000000000 */
[----:B------:R-:W-:-:S13]  /*4100*/  FSETP.GTU.AND P0, PT, |R33|, 1.469367938527859385e-39, PT ;  /* 0x001000002100780b */ /* 0x000fda0003f0c200 */
[----:B------:R-:W-:Y:S05]  /*4110*/  @P0 BRA `(.L_x_61) ;  /* 0x0000000000940947 */ /* 0x000fea0003800000 */
[----:B------:R-:W-:Y:S01]  /*4120*/  DFMA R12, R20, -R12, R14 ;  /* 0x8000000c140c722b */ /* 0x000fe2000000000e */
[----:B------:R-:W-:-:S09]  /*4130*/  MOV R10, RZ ;  /* 0x000000ff000a7202 */ /* 0x000fd20000000f00 */
[C---:B------:R-:W-:Y:S02]  /*4140*/  FSETP.NEU.AND P0, PT, R13.reuse, RZ, PT ;  /* 0x000000ff0d00720b */ /* 0x040fe40003f0d000 */
[----:B------:R-:W-:-:S04]  /*4150*/  LOP3.LUT R5, R13, 0x80000000, R5, 0x48, !PT ;  /* 0x800000000d057812 */ /* 0x000fc800078e4805 */
[----:B------:R-:W-:-:S07]  /*4160*/  LOP3.LUT R11, R5, R9, RZ, 0xfc, !PT ;  /* 0x00000009050b7212 */ /* 0x000fce00078efcff */
[----:B------:R-:W-:Y:S05]  /*4170*/  @!P0 BRA `(.L_x_61) ;  /* 0x00000000007c8947 */ /* 0x000fea0003800000 */
[----:B------:R-:W-:Y:S01]  /*4180*/  IMAD.MOV R9, RZ, RZ, -R7 ;  /* 0x000000ffff097224 */ /* 0x000fe200078e0a07 */
[----:B------:R-:W-:Y:S01]  /*4190*/  DMUL.RP R10, R20, R10 ;  /* 0x0000000a140a7228 */ /* 0x000fe20000008000 */
[----:B------:R-:W-:Y:S01]  /*41a0*/  IMAD.MOV.U32 R8, RZ, RZ, RZ ;  /* 0x000000ffff087224 */ /* 0x000fe200078e00ff */
[----:B------:R-:W-:-:S05]  /*41b0*/  IADD3 R7, PT, PT, -R7, -0x43300000, RZ ;  /* 0xbcd0000007077810 */ /* 0x000fca0007ffe1ff */
[----:B------:R-:W-:-:S03]  /*41c0*/  DFMA R8, R32, -R8, R20 ;  /* 0x800000082008722b */ /* 0x000fc60000000014 */
[----:B------:R-:W-:-:S07]  /*41d0*/  LOP3.LUT R5, R11, R5, RZ, 0x3c, !PT ;  /* 0x000000050b057212 */ /* 0x000fce00078e3cff */
[----:B------:R-:W-:-:S04]  /*41e0*/  FSETP.NEU.AND P0, PT, |R9|, R7, PT ;  /* 0x000000070900720b */ /* 0x000fc80003f0d200 */
[----:B------:R-:W-:Y:S02]  /*41f0*/  FSEL R32, R10, R32, !P0 ;  /* 0x000000200a207208 */ /* 0x000fe40004000000 */
[----:B------:R-:W-:Y:S01]  /*4200*/  FSEL R33, R5, R33, !P0 ;  /* 0x0000002105217208 */ /* 0x000fe20004000000 */
[----:B------:R-:W-:Y:S06]  /*4210*/  BRA `(.L_x_61) ;  /* 0x0000000000547947 */ /* 0x000fec0003800000 */
.L_x_60:
[----:B------:R-:W-:-:S14]  /*4220*/  DSETP.NAN.AND P0, PT, R6, R6, PT ;  /* 0x000000060600722a */ /* 0x000fdc0003f08000 */
[----:B------:R-:W-:Y:S05]  /*4230*/  @P0 BRA `(.L_x_62) ;  /* 0x0000000000440947 */ /* 0x000fea0003800000 */
[----:B------:R-:W-:-:S14]  /*4240*/  DSETP.NAN.AND P0, PT, R4, R4, PT ;  /* 0x000000040400722a */ /* 0x000fdc0003f08000 */
[----:B------:R-:W-:Y:S05]  /*4250*/  @P0 BRA `(.L_x_63) ;  /* 0x0000000000300947 */ /* 0x000fea0003800000 */
[----:B------:R-:W-:Y:S01]  /*4260*/  ISETP.NE.AND P0, PT, R9, R10, PT ;  /* 0x0000000a0900720c */ /* 0x000fe20003f05270 */
[----:B------:R-:W-:Y:S01]  /*4270*/  IMAD.MOV.U32 R33, RZ, RZ, -0x80000 ;  /* 0xfff80000ff217424 */ /* 0x000fe200078e00ff */
[----:B------:R-:W-:-:S11]  /*4280*/  MOV R32, 0x0 ;  /* 0x0000000000207802 */ /* 0x000fd60000000f00 */
[----:B------:R-:W-:Y:S05]  /*4290*/  @!P0 BRA `(.L_x_61) ;  /* 0x0000000000348947 */ /* 0x000fea0003800000 */
[----:B------:R-:W-:Y:S02]  /*42a0*/  ISETP.NE.AND P0, PT, R9, 0x7ff00000, PT ;  /* 0x7ff000000900780c */ /* 0x000fe40003f05270 */
[----:B------:R-:W-:Y:S02]  /*42b0*/  LOP3.LUT R33, R7, 0x80000000, R5, 0x48, !PT ;  /* 0x8000000007217812 */ /* 0x000fe400078e4805 */
[----:B------:R-:W-:-:S13]  /*42c0*/  ISETP.EQ.OR P0, PT, R10, RZ, !P0 ;  /* 0x000000ff0a00720c */ /* 0x000fda0004702670 */
[----:B------:R-:W-:Y:S01]  /*42d0*/  @P0 LOP3.LUT R3, R33, 0x7ff00000, RZ, 0xfc, !PT ;  /* 0x7ff0000021030812 */ /* 0x000fe200078efcff */
[----:B------:R-:W-:Y:S01]  /*42e0*/  @!P0 IMAD.MOV.U32 R32, RZ, RZ, RZ ;  /* 0x000000ffff208224 */ /* 0x000fe200078e00ff */
[----:B------:R-:W-:-:S03]  /*42f0*/  @P0 MOV R32, RZ ;  /* 0x000000ff00200202 */ /* 0x000fc60000000f00 */
[----:B------:R-:W-:Y:S01]  /*4300*/  @P0 IMAD.MOV.U32 R33, RZ, RZ, R3 ;  /* 0x000000ffff210224 */ /* 0x000fe200078e0003 */
[----:B------:R-:W-:Y:S06]  /*4310*/  BRA `(.L_x_61) ;  /* 0x0000000000147947 */ /* 0x000fec0003800000 */
.L_x_63:
[----:B------:R-:W-:Y:S01]  /*4320*/  LOP3.LUT R33, R5, 0x80000, RZ, 0xfc, !PT ;  /* 0x0008000005217812 */ /* 0x000fe200078efcff */
[----:B------:R-:W-:Y:S01]  /*4330*/  IMAD.MOV.U32 R32, RZ, RZ, R4 ;  /* 0x000000ffff207224 */ /* 0x000fe200078e0004 */
[----:B------:R-:W-:Y:S06]  /*4340*/  BRA `(.L_x_61) ;  /* 0x0000000000087947 */ /* 0x000fec0003800000 */
.L_x_62:
[----:B------:R-:W-:Y:S02]  /*4350*/  LOP3.LUT R33, R7, 0x80000, RZ, 0xfc, !PT ;  /* 0x0008000007217812 */ /* 0x000fe400078efcff */
[----:B------:R-:W-:-:S07]  /*4360*/  MOV R32, R6 ;  /* 0x0000000600207202 */ /* 0x000fce0000000f00 */
.L_x_61:
[----:B------:R-:W-:Y:S05]  /*4370*/  BSYNC.RECONVERGENT B1 ;  /* 0x0000000000017941 */ /* 0x000fea0003800200 */
.L_x_59:
[----:B------:R-:W-:Y:S01]  /*4380*/  MOV R4, R0 ;  /* 0x0000000000047202 */ /* 0x000fe20000000f00 */
[----:B------:R-:W-:Y:S02]  /*4390*/  IMAD.MOV.U32 R5, RZ, RZ, 0x0 ;  /* 0x00000000ff057424 */ /* 0x000fe400078e00ff */
[----:B------:R-:W-:Y:S02]  /*43a0*/  IMAD.MOV.U32 R6, RZ, RZ, R32 ;  /* 0x000000ffff067224 */ /* 0x000fe400078e0020 */
[----:B------:R-:W-:Y:S01]  /*43b0*/  IMAD.MOV.U32 R7, RZ, RZ, R33 ;  /* 0x000000ffff077224 */ /* 0x000fe200078e0021 */
[----:B------:R-:W-:Y:S06]  /*43c0*/  RET.REL.NODEC R4 `(_Z6likeliPdiiiS_S_S_S_S_S_) ;  /* 0xffffffbc040c7950 */ /* 0x000fec0003c3ffff */
        .weak           $__internal_1_$__cuda_sm20_dsqrt_rn_f64_mediumpath_v1
        .type           $__internal_1_$__cuda_sm20_dsqrt_rn_f64_mediumpath_v1,@function
        .size           $__internal_1_$__cuda_sm20_dsqrt_rn_f64_mediumpath_v1,($_Z6likeliPdiiiS_S_S_S_S_S_$__internal_accurate_pow - $__internal_1_$__cuda_sm20_dsqrt_rn_f64_mediumpath_v1)
$__internal_1_$__cuda_sm20_dsqrt_rn_f64_mediumpath_v1:
[----:B------:R-:W-:Y:S01]  /*43d0*/  ISETP.GE.U32.AND P0, PT, R0, -0x3400000, PT ;  /* 0xfcc000000000780c */ /* 0x000fe20003f06070 */
[----:B------:R-:W-:Y:S01]  /*43e0*/  BSSY.RECONVERGENT B1, `(.L_x_64) ;  /* 0x0000024000017945 */ /* 0x000fe20003800200 */
[----:B------:R-:W-:-:S11]  /*43f0*/  IMAD.MOV.U32 R11, RZ, RZ, R3 ;  /* 0x000000ffff0b7224 */ /* 0x000fd600078e0003 */
[----:B------:R-:W-:Y:S05]  /*4400*/  @!P0 BRA `(.L_x_65) ;  /* 0x0000000000208947 */ /* 0x000fea0003800000 */
[----:B------:R-:W-:-:S10]  /*4410*/  DFMA.RM R6, R6, R10, R4 ;  /* 0x0000000a0606722b */ /* 0x000fd40000004004 */
[----:B------:R-:W-:-:S04]  /*4420*/  IADD3 R4, P0, PT, R6, 0x1, RZ ;  /* 0x0000000106047810 */ /* 0x000fc80007f1e0ff */
[----:B------:R-:W-:-:S06]  /*4430*/  IADD3.X R5, PT, PT, RZ, R7, RZ, P0, !PT ;  /* 0x00000007ff057210 */ /* 0x000fcc00007fe4ff */
[----:B------:R-:W-:-:S08]  /*4440*/  DFMA.RP R8, -R6, R4, R8 ;  /* 0x000000040608722b */ /* 0x000fd00000008108 */
[----:B------:R-:W-:-:S06]  /*4450*/  DSETP.GT.AND P0, PT, R8, RZ, PT ;  /* 0x000000ff0800722a */ /* 0x000fcc0003f04000 */
[----:B------:R-:W-:Y:S02]  /*4460*/  FSEL R4, R4, R6, P0 ;  /* 0x0000000604047208 */ /* 0x000fe40000000000 */
[----:B------:R-:W-:Y:S01]  /*4470*/  FSEL R5, R5, R7, P0 ;  /* 0x0000000705057208 */ /* 0x000fe20000000000 */
[----:B------:R-:W-:Y:S06]  /*4480*/  BRA `(.L_x_66) ;  /* 0x0000000000647947 */ /* 0x000fec0003800000 */
.L_x_65:
[----:B------:R-:W-:-:S14]  /*4490*/  DSETP.NE.AND P0, PT, R8, RZ, PT ;  /* 0x000000ff0800722a */ /* 0x000fdc0003f05000 */
[----:B------:R-:W-:Y:S05]  /*44a0*/  @!P0 BRA `(.L_x_67) ;  /* 0x0000000000588947 */ /* 0x000fea0003800000 */
[----:B------:R-:W-:-:S13]  /*44b0*/  ISETP.GE.AND P0, PT, R9, RZ, PT ;  /* 0x000000ff0900720c */ /* 0x000fda0003f06270 */
[----:B------:R-:W-:Y:S02]  /*44c0*/  @!P0 IMAD.MOV.U32 R4, RZ, RZ, 0x0 ;  /* 0x00000000ff048424 */ /* 0x000fe400078e00ff */
[----:B------:R-:W-:Y:S01]  /*44d0*/  @!P0 IMAD.MOV.U32 R5, RZ, RZ, -0x80000 ;  /* 0xfff80000ff058424 */ /* 0x000fe200078e00ff */
[----:B------:R-:W-:Y:S06]  /*44e0*/  @!P0 BRA `(.L_x_66) ;  /* 0x00000000004c8947 */ /* 0x000fec0003800000 */
[----:B------:R-:W-:-:S13]  /*44f0*/  ISETP.GT.AND P0, PT, R9, 0x7fefffff, PT ;  /* 0x7fefffff0900780c */ /* 0x000fda0003f04270 */
[----:B------:R-:W-:Y:S05]  /*4500*/  @P0 BRA `(.L_x_67) ;  /* 0x0000000000400947 */ /* 0x000fea0003800000 */
[----:B------:R-:W-:Y:S01]  /*4510*/  DMUL R10, R8, 8.11296384146066816958e+31 ;  /* 0x46900000080a7828 */ /* 0x000fe20000000000 */
[----:B------:R-:W-:Y:S01]  /*4520*/  IMAD.MOV.U32 R4, RZ, RZ, 0x0 ;  /* 0x00000000ff047424 */ /* 0x000fe200078e00ff */
[----:B------:R-:W-:Y:S01]  /*4530*/  MOV R8, RZ ;  /* 0x000000ff00087202 */ /* 0x000fe20000000f00 */
[----:B------:R-:W-:-:S03]  /*4540*/  IMAD.MOV.U32 R5, RZ, RZ, 0x3fd80000 ;  /* 0x3fd80000ff057424 */ /* 0x000fc600078e00ff */
[----:B------:R-:W0:Y:S02]  /*4550*/  MUFU.RSQ64H R9, R11 ;  /* 0x0000000b00097308 */ /* 0x000e240000001c00 */
[----:B0-----:R-:W-:-:S08]  /*4560*/  DMUL R6, R8, R8 ;  /* 0x0000000808067228 */ /* 0x001fd00000000000 */
[----:B------:R-:W-:-:S08]  /*4570*/  DFMA R6, R10, -R6, 1 ;  /* 0x3ff000000a06742b */ /* 0x000fd00000000806 */
[----:B------:R-:W-:Y:S02]  /*4580*/  DFMA R4, R6, R4, 0.5 ;  /* 0x3fe000000604742b */ /* 0x000fe40000000004 */
[----:B------:R-:W-:-:S08]  /*4590*/  DMUL R6, R8, R6 ;  /* 0x0000000608067228 */ /* 0x000fd00000000000 */
[----:B------:R-:W-:-:S08]  /*45a0*/  DFMA R6, R4, R6, R8 ;  /* 0x000000060406722b */ /* 0x000fd00000000008 */
[----:B------:R-:W-:Y:S02]  /*45b0*/  DMUL R4, R10, R6 ;  /* 0x000000060a047228 */ /* 0x000fe40000000000 */
[----:B------:R-:W-:-:S06]  /*45c0*/  IADD3 R7, PT, PT, R7, -0x100000, RZ ;  /* 0xfff0000007077810 */ /* 0x000fcc0007ffe0ff */
[----:B------:R-:W-:-:S08]  /*45d0*/  DFMA R8, R4, -R4, R10 ;  /* 0x800000040408722b */ /* 0x000fd0000000000a */
[----:B------:R-:W-:-:S10]  /*45e0*/  DFMA R4, R6, R8, R4 ;  /* 0x000000080604722b */ /* 0x000fd40000000004 */
[----:B------:R-:W-:Y:S01]  /*45f0*/  VIADD R5, R5, 0xfcb00000 ;  /* 0xfcb0000005057836 */ /* 0x000fe20000000000 */
[----:B------:R-:W-:Y:S06]  /*4600*/  BRA `(.L_x_66) ;  /* 0x0000000000047947 */ /* 0x000fec0003800000 */
.L_x_67:
[----:B------:R-:W-:-:S11]  /*4610*/  DADD R4, R8, R8 ;  /* 0x0000000008047229 */ /* 0x000fd60000000008 */
.L_x_66:
[----:B------:R-:W-:Y:S05]  /*4620*/  BSYNC.RECONVERGENT B1 ;  /* 0x0000000000017941 */ /* 0x000fea0003800200 */
.L_x_64:
[----:B------:R-:W-:-:S04]  /*4630*/  IMAD.MOV.U32 R13, RZ, RZ, 0x0 ;  /* 0x00000000ff0d7424 */ /* 0x000fc800078e00ff */
[----:B------:R-:W-:Y:S05]  /*4640*/  RET.REL.NODEC R12 `(_Z6likeliPdiiiS_S_S_S_S_S_) ;  /* 0xffffffb80c6c7950 */ /* 0x000fea0003c3ffff */
        .type           $_Z6likeliPdiiiS_S_S_S_S_S_$__internal_accurate_pow,@function
        .size           $_Z6likeliPdiiiS_S_S_S_S_S_$__internal_accurate_pow,(.L_x_72 - $_Z6likeliPdiiiS_S_S_S_S_S_$__internal_accurate_pow)
$_Z6likeliPdiiiS_S_S_S_S_S_$__internal_accurate_pow:
[----:B------:R-:W0:Y:S01]  /*4650*/  MUFU.RCP64H R7, 1.7853975296020507812 ;  /* 0x3ffc90fd00077908 */ /* 0x000e220000001800 */
[----:B------:R-:W-:Y:S01]  /*4660*/  MOV R4, 0xaa221775 ;  /* 0xaa22177500047802 */ /* 0x000fe20000000f00 */
[----:B------:R-:W-:Y:S01]  /*4670*/  IMAD.MOV.U32 R5, RZ, RZ, 0x3ffc90fd ;  /* 0x3ffc90fdff057424 */ /* 0x000fe200078e00ff */
[----:B------:R-:W-:Y:S01]  /*4680*/  UMOV UR4, 0xaeef4458 ;  /* 0xaeef445800047882 */ /* 0x000fe20000000000 */
[----:B------:R-:W-:Y:S01]  /*4690*/  IMAD.MOV.U32 R6, RZ, RZ, RZ ;  /* 0x000000ffff067224 */ /* 0x000fe200078e00ff */
[----:B------:R-:W-:Y:S01]  /*46a0*/  UMOV UR5, 0x3fcb7812 ;  /* 0x3fcb781200057882 */ /* 0x000fe20000000000 */
[----:B------:R-:W-:Y:S01]  /*46b0*/  MOV R8, 0x41ad3b5a ;  /* 0x41ad3b5a00087802 */ /* 0x000fe20000000f00 */
[----:B------:R-:W-:Y:S01]  /*46c0*/  IMAD.MOV.U32 R9, RZ, RZ, 0x3ed0f5d2 ;  /* 0x3ed0f5d2ff097424 */ /* 0x000fe200078e00ff */
[----:B------:R-:W-:Y:S01]  /*46d0*/  UMOV UR6, 0x7d2cafe2 ;  /* 0x7d2cafe200067882 */ /* 0x000fe20000000000 */
[----:B------:R-:W-:Y:S01]  /*46e0*/  UMOV UR7, 0x3eb0f5ff ;  /* 0x3eb0f5ff00077882 */ /* 0x000fe20000000000 */
[----:B0-----:R-:W-:-:S08]  /*46f0*/  DFMA R4, R6, -R4, 1 ;  /* 0x3ff000000604742b */ /* 0x001fd00000000804 */
[----:B------:R-:W-:-:S08]  /*4700*/  DFMA R4, R4, R4, R4 ;  /* 0x000000040404722b */ /* 0x000fd00000000004 */
[----:B------:R-:W-:-:S08]  /*4710*/  DFMA R6, R6, R4, R6 ;  /* 0x000000040606722b */ /* 0x000fd00000000006 */
[----:B------:R-:W-:-:S08]  /*4720*/  DMUL R4, R6, -UR4 ;  /* 0x8000000406047c28 */ /* 0x000fd00008000000 */
[----:B------:R-:W-:-:S08]  /*4730*/  DFMA R4, R6, -UR4, R4 ;  /* 0x8000000406047c2b */ /* 0x000fd00008000004 */
[C---:B------:R-:W-:Y:S02]  /*4740*/  DMUL R10, R4.reuse, R4 ;  /* 0x00000004040a7228 */ /* 0x040fe40000000000 */
[----:B------:R-:W-:-:S06]  /*4750*/  DADD R12, -R4, -UR4 ;  /* 0x80000004040c7e29 */ /* 0x000fcc0008000100 */
[----:B------:R-:W-:Y:S01]  /*4760*/  DFMA R8, R10, UR6, R8 ;  /* 0x000000060a087c2b */ /* 0x000fe20008000008 */
[----:B------:R-:W-:Y:S01]  /*4770*/  UMOV UR6, 0x75488a3f ;  /* 0x75488a3f00067882 */ /* 0x000fe20000000000 */
[----:B------:R-:W-:Y:S01]  /*4780*/  UMOV UR7, 0x3ef3b20a ;  /* 0x3ef3b20a00077882 */ /* 0x000fe20000000000 */
[----:B------:R-:W-:Y:S02]  /*4790*/  DADD R16, R12, R12 ;  /* 0x000000000c107229 */ /* 0x000fe4000000000c */
[----:B------:R-:W-:-:S03]  /*47a0*/  DMUL R12, R4, R4 ;  /* 0x00000004040c7228 */ /* 0x000fc60000000000 */
[----:B------:R-:W-:Y:S01]  /*47b0*/  DFMA R8, R10, R8, UR6 ;  /* 0x000000060a087e2b */ /* 0x000fe20008000008 */
[----:B------:R-:W-:Y:S01]  /*47c0*/  UMOV UR6, 0xe4faecd5 ;  /* 0xe4faecd500067882 */ /* 0x000fe20000000000 */
[----:B------:R-:W-:Y:S01]  /*47d0*/  UMOV UR7, 0x3f1745cd ;  /* 0x3f1745cd00077882 */ /* 0x000fe20000000000 */
[----:B------:R-:W-:Y:S01]  /*47e0*/  DFMA R16, -R4, -UR4, R16 ;  /* 0x8000000404107c2b */ /* 0x000fe20008000110 */
[----:B------:R-:W-:Y:S01]  /*47f0*/  UMOV UR4, 0xb9e7b0 ;  /* 0x00b9e7b000047882 */ /* 0x000fe20000000000 */
[----:B------:R-:W-:-:S03]  /*4800*/  UMOV UR5, 0x3c46a4cb ;  /* 0x3c46a4cb00057882 */ /* 0x000fc60000000000 */
[----:B------:R-:W-:Y:S01]  /*4810*/  DFMA R8, R10, R8, UR6 ;  /* 0x000000060a087e2b */ /* 0x000fe20008000008 */
[----:B------:R-:W-:Y:S01]  /*4820*/  UMOV UR6, 0x258a578b ;  /* 0x258a578b00067882 */ /* 0x000fe20000000000 */
[----:B------:R-:W-:Y:S01]  /*4830*/  UMOV UR7, 0x3f3c71c7 ;  /* 0x3f3c71c700077882 */ /* 0x000fe20000000000 */
[----:B------:R-:W-:-:S05]  /*4840*/  DMUL R6, R6, R16 ;  /* 0x0000001006067228 */ /* 0x000fca0000000000 */
[----:B------:R-:W-:Y:S01]  /*4850*/  DFMA R8, R10, R8, UR6 ;  /* 0x000000060a087e2b */ /* 0x000fe20008000008 */
[----:B------:R-:W-:Y:S01]  /*4860*/  UMOV UR6, 0x9242b910 ;  /* 0x9242b91000067882 */ /* 0x000fe20000000000 */
[----:B------:R-:W-:-:S03]  /*4870*/  UMOV UR7, 0x3f624924 ;  /* 0x3f62492400077882 */ /* 0x000fc60000000000 */
[----:B------:R-:W-:Y:S01]  /*4880*/  VIADD R25, R7, 0x100000 ;  /* 0x0010000007197836 */ /* 0x000fe20000000000 */
[----:B------:R-:W-:Y:S02]  /*4890*/  MOV R24, R6 ;  /* 0x0000000600187202 */ /* 0x000fe40000000f00 */
[----:B------:R-:W-:Y:S01]  /*48a0*/  DFMA R8, R10, R8, UR6 ;  /* 0x000000060a087e2b */ /* 0x000fe20008000008 */
[----:B------:R-:W-:Y:S01]  /*48b0*/  UMOV UR6, 0x99999dfb ;  /* 0x99999dfb00067882 */ /* 0x000fe20000000000 */
[----:B------:R-:W-:-:S06]  /*48c0*/  UMOV UR7, 0x3f899999 ;  /* 0x3f89999900077882 */ /* 0x000fcc0000000000 */
[----:B------:R-:W-:Y:S01]  /*48d0*/  DFMA R14, R10, R8, UR6 ;  /* 0x000000060a0e7e2b */ /* 0x000fe20008000008 */
[----:B------:R-:W-:Y:S01]  /*48e0*/  UMOV UR6, 0x55555555 ;  /* 0x5555555500067882 */ /* 0x000fe20000000000 */
[----:B------:R-:W-:-:S06]  /*48f0*/  UMOV UR7, 0x3fb55555 ;  /* 0x3fb5555500077882 */ /* 0x000fcc0000000000 */
[----:B------:R-:W-:-:S08]  /*4900*/  DFMA R8, R10, R14, UR6 ;  /* 0x000000060a087e2b */ /* 0x000fd0000800000e */
[----:B------:R-:W-:-:S08]  /*4910*/  DADD R20, -R8, UR6 ;  /* 0x0000000608147e29 */ /* 0x000fd00008000100 */
[----:B------:R-:W-:Y:S02]  /*4920*/  DFMA R20, R10, R14, R20 ;  /* 0x0000000e0a14722b */ /* 0x000fe40000000014 */
[----:B------:R-:W-:-:S06]  /*4930*/  DMUL R10, R4, R12 ;  /* 0x0000000c040a7228 */ /* 0x000fcc0000000000 */
[----:B------:R-:W-:Y:S01]  /*4940*/  DADD R16, R20, -UR4 ;  /* 0x8000000414107e29 */ /* 0x000fe20008000000 */
[----:B------:R-:W-:Y:S01]  /*4950*/  UMOV UR4, 0x0 ;  /* 0x0000000000047882 */ /* 0x000fe20000000000 */
[C---:B------:R-:W-:Y:S01]  /*4960*/  DFMA R26, R4.reuse, R12, -R10 ;  /* 0x0000000c041a722b */ /* 0x040fe2000000080a */
[----:B------:R-:W-:Y:S01]  /*4970*/  UMOV UR5, 0x40080000 ;  /* 0x4008000000057882 */ /* 0x000fe20000000000 */
[----:B------:R-:W-:-:S04]  /*4980*/  DFMA R20, R4, R4, -R12 ;  /* 0x000000040414722b */ /* 0x000fc8000000080c */
[----:B------:R-:W-:Y:S02]  /*4990*/  DADD R14, R8, R16 ;  /* 0x00000000080e7229 */ /* 0x000fe40000000010 */
[----:B------:R-:W-:Y:S02]  /*49a0*/  DFMA R26, R6, R12, R26 ;  /* 0x0000000c061a722b */ /* 0x000fe4000000001a */
[----:B------:R-:W-:-:S04]  /*49b0*/  DFMA R20, R4, R24, R20 ;  /* 0x000000180414722b */ /* 0x000fc80000000014 */
[----:B------:R-:W-:Y:S02]  /*49c0*/  DMUL R12, R14, R10 ;  /* 0x0000000a0e0c7228 */ /* 0x000fe40000000000 */
[----:B------:R-:W-:Y:S02]  /*49d0*/  DADD R8, R8, -R14 ;  /* 0x0000000008087229 */ /* 0x000fe4000000080e */
[----:B------:R-:W-:-:S04]  /*49e0*/  DFMA R20, R4, R20, R26 ;  /* 0x000000140414722b */ /* 0x000fc8000000001a */
[----:B------:R-:W-:Y:S02]  /*49f0*/  DFMA R24, R14, R10, -R12 ;  /* 0x0000000a0e18722b */ /* 0x000fe4000000080c */
[----:B------:R-:W-:-:S06]  /*4a00*/  DADD R8, R16, R8 ;  /* 0x0000000010087229 */ /* 0x000fcc0000000008 */
[----:B------:R-:W-:-:S08]  /*4a10*/  DFMA R20, R14, R20, R24 ;  /* 0x000000140e14722b */ /* 0x000fd00000000018 */
[----:B------:R-:W-:-:S08]  /*4a20*/  DFMA R20, R8, R10, R20 ;  /* 0x0000000a0814722b */ /* 0x000fd00000000014 */
[----:B------:R-:W-:-:S08]  /*4a30*/  DADD R10, R12, R20 ;  /* 0x000000000c0a7229 */ /* 0x000fd00000000014 */
[--C-:B------:R-:W-:Y:S02]  /*4a40*/  DADD R8, R4, R10.reuse ;  /* 0x0000000004087229 */ /* 0x100fe4000000000a */
[----:B------:R-:W-:-:S06]  /*4a50*/  DADD R12, R12, -R10 ;  /* 0x000000000c0c7229 */ /* 0x000fcc000000080a */
[----:B------:R-:W-:Y:S02]  /*4a60*/  DADD R4, R4, -R8 ;  /* 0x0000000004047229 */ /* 0x000fe40000000808 */
[----:B------:R-:W-:-:S06]  /*4a70*/  DADD R12, R20, R12 ;  /* 0x00000000140c7229 */ /* 0x000fcc000000000c */
[----:B------:R-:W-:-:S08]  /*4a80*/  DADD R4, R10, R4 ;  /* 0x000000000a047229 */ /* 0x000fd00000000004 */
[----:B------:R-:W-:-:S08]  /*4a90*/  DADD R4, R12, R4 ;  /* 0x000000000c047229 */ /* 0x000fd00000000004 */
[----:B------:R-:W-:Y:S01]  /*4aa0*/  DADD R10, R6, R4 ;  /* 0x00000000060a7229 */ /* 0x000fe20000000004 */
[----:B------:R-:W-:Y:S01]  /*4ab0*/  IMAD.MOV.U32 R6, RZ, RZ, -0x105c611 ;  /* 0xfefa39efff067424 */ /* 0x000fe200078e00ff */
[----:B------:R-:W-:Y:S01]  /*4ac0*/  MOV R4, 0xfefa39ef ;  /* 0xfefa39ef00047802 */ /* 0x000fe20000000f00 */
[----:B------:R-:W-:Y:S02]  /*4ad0*/  IMAD.MOV.U32 R7, RZ, RZ, 0x3fe62e42 ;  /* 0x3fe62e42ff077424 */ /* 0x000fe400078e00ff */
[----:B------:R-:W-:-:S03]  /*4ae0*/  IMAD.MOV.U32 R5, RZ, RZ, 0x3fe62e42 ;  /* 0x3fe62e42ff057424 */ /* 0x000fc600078e00ff */
[----:B------:R-:W-:-:S08]  /*4af0*/  DADD R12, R8, R10 ;  /* 0x00000000080c7229 */ /* 0x000fd0000000000a */
[--C-:B------:R-:W-:Y:S02]  /*4b00*/  DFMA R6, R6, UR4, R12.reuse ;  /* 0x0000000406067c2b */ /* 0x100fe4000800000c */
[----:B------:R-:W-:-:S06]  /*4b10*/  DADD R8, R8, -R12 ;  /* 0x0000000008087229 */ /* 0x000fcc000000080c */
[----:B------:R-:W-:Y:S02]  /*4b20*/  DFMA R14, -R4, 3, R6 ;  /* 0x40080000040e782b */ /* 0x000fe40000000106 */
[----:B------:R-:W-:Y:S01]  /*4b30*/  DADD R8, R10, R8 ;  /* 0x000000000a087229 */ /* 0x000fe20000000008 */
[----:B------:R-:W-:Y:S01]  /*4b40*/  IMAD.MOV.U32 R10, RZ, RZ, 0x3b39803f ;  /* 0x3b39803fff0a7424 */ /* 0x000fe200078e00ff */
[----:B------:R-:W-:-:S04]  /*4b50*/  MOV R11, 0x3c7abc9e ;  /* 0x3c7abc9e000b7802 */ /* 0x000fc80000000f00 */
[----:B------:R-:W-:-:S08]  /*4b60*/  DADD R14, -R12, R14 ;  /* 0x000000000c0e7229 */ /* 0x000fd0000000010e */
[----:B------:R-:W-:Y:S01]  /*4b70*/  DADD R8, R8, -R14 ;  /* 0x0000000008087229 */ /* 0x000fe2000000080e */
[----:B------:R-:W-:Y:S01]  /*4b80*/  LOP3.LUT R15, R3, 0xff0fffff, RZ, 0xc0, !PT ;  /* 0xff0fffff030f7812 */ /* 0x000fe200078ec0ff */
[----:B------:R-:W-:-:S06]  /*4b90*/  IMAD.MOV.U32 R14, RZ, RZ, R2 ;  /* 0x000000ffff0e7224 */ /* 0x000fcc00078e0002 */
[----:B------:R-:W-:Y:S01]  /*4ba0*/  DFMA R8, R10, UR4, R8 ;  /* 0x000000040a087c2b */ /* 0x000fe20008000008 */
[----:B------:R-:W-:Y:S01]  /*4bb0*/  UMOV UR4, 0x3b39803f ;  /* 0x3b39803f00047882 */ /* 0x000fe20000000000 */
[----:B------:R-:W-:Y:S01]  /*4bc0*/  IMAD.SHL.U32 R10, R3, 0x2, RZ ;  /* 0x00000002030a7824 */ /* 0x000fe200078e00ff */
[----:B------:R-:W-:-:S04]  /*4bd0*/  UMOV UR5, 0x3c7abc9e ;  /* 0x3c7abc9e00057882 */ /* 0x000fc80000000000 */
[----:B------:R-:W-:Y:S01]  /*4be0*/  ISETP.GT.U32.AND P0, PT, R10, -0x2000001, PT ;  /* 0xfdffffff0a00780c */ /* 0x000fe20003f04070 */
[----:B------:R-:W-:-:S03]  /*4bf0*/  DADD R10, R6, R8 ;  /* 0x00000000060a7229 */ /* 0x000fc60000000008 */
[----:B------:R-:W-:-:S05]  /*4c00*/  SEL R15, R15, R3, P0 ;  /* 0x000000030f0f7207 */ /* 0x000fca0000000000 */
[----:B------:R-:W-:Y:S02]  /*4c10*/  DADD R12, R6, -R10 ;  /* 0x00000000060c7229 */ /* 0x000fe4000000080a */
[----:B------:R-:W-:-:S06]  /*4c20*/  DMUL R6, R10, R14 ;  /* 0x0000000e0a067228 */ /* 0x000fcc0000000000 */
[----:B------:R-:W-:Y:S02]  /*4c30*/  DADD R12, R8, R12 ;  /* 0x00000000080c7229 */ /* 0x000fe4000000000c */
[----:B------:R-:W-:-:S08]  /*4c40*/  DFMA R10, R10, R14, -R6 ;  /* 0x0000000e0a0a722b */ /* 0x000fd00000000806 */
[----:B------:R-:W-:Y:S01]  /*4c50*/  DFMA R12, R12, R14, R10 ;  /* 0x0000000e0c0c722b */ /* 0x000fe2000000000a */
[----:B------:R-:W-:Y:S01]  /*4c60*/  MOV R10, 0x652b82fe ;  /* 0x652b82fe000a7802 */ /* 0x000fe20000000f00 */
[----:B------:R-:W-:-:S06]  /*4c70*/  IMAD.MOV.U32 R11, RZ, RZ, 0x3ff71547 ;  /* 0x3ff71547ff0b7424 */ /* 0x000fcc00078e00ff */
[----:B------:R-:W-:-:S08]  /*4c80*/  DADD R8, R6, R12 ;  /* 0x0000000006087229 */ /* 0x000fd0000000000c */
[----:B------:R-:W-:Y:S02]  /*4c90*/  DFMA R10, R8, R10, 6.75539944105574400000e+15 ;  /* 0x43380000080a742b */ /* 0x000fe4000000000a */
[----:B------:R-:W-:Y:S01]  /*4ca0*/  FSETP.GEU.AND P0, PT, |R9|, 4.1917929649353027344, PT ;  /* 0x4086232b0900780b */ /* 0x000fe20003f0e200 */
[----:B------:R-:W-:-:S05]  /*4cb0*/  DADD R6, R6, -R8 ;  /* 0x0000000006067229 */ /* 0x000fca0000000808 */
[----:B------:R-:W-:-:S03]  /*4cc0*/  DADD R14, R10, -6.75539944105574400000e+15 ;  /* 0xc33800000a0e7429 */ /* 0x000fc60000000000 */
[----:B------:R-:W-:-:S05]  /*4cd0*/  DADD R6, R12, R6 ;  /* 0x000000000c067229 */ /* 0x000fca0000000006 */
[----:B------:R-:W-:-:S08]  /*4ce0*/  DFMA R4, R14, -R4, R8 ;  /* 0x800000040e04722b */ /* 0x000fd00000000008 */
        /* <DEDUP_REMOVED lines=31> */
[----:B------:R-:W-:-:S10]  /*4ee0*/  DFMA R14, R4, R14, 1 ;  /* 0x3ff00000040e742b */ /* 0x000fd4000000000e */
[----:B------:R-:W-:Y:S02]  /*4ef0*/  IMAD R5, R10, 0x100000, R15 ;  /* 0x001000000a057824 */ /* 0x000fe400078e020f */
[----:B------:R-:W-:Y:S01]  /*4f00*/  IMAD.MOV.U32 R4, RZ, RZ, R14 ;  /* 0x000000ffff047224 */ /* 0x000fe200078e000e */
[----:B------:R-:W-:Y:S06]  /*4f10*/  @!P0 BRA `(.L_x_68) ;  /* 0x0000000000348947 */ /* 0x000fec0003800000 */
[----:B------:R-:W-:Y:S01]  /*4f20*/  FSETP.GEU.AND P1, PT, |R9|, 4.2275390625, PT ;  /* 0x408748000900780b */ /* 0x000fe20003f2e200 */
[C---:B------:R-:W-:Y:S02]  /*4f30*/  DADD R4, R8.reuse, +INF ;  /* 0x7ff0000008047429 */ /* 0x040fe40000000000 */
[----:B------:R-:W-:-:S08]  /*4f40*/  DSETP.GEU.AND P0, PT, R8, RZ, PT ;  /* 0x000000ff0800722a */ /* 0x000fd00003f0e000 */
[----:B------:R-:W-:Y:S02]  /*4f50*/  FSEL R4, R4, RZ, P0 ;  /* 0x000000ff04047208 */ /* 0x000fe40000000000 */
[----:B------:R-:W-:Y:S01]  /*4f60*/  FSEL R5, R5, RZ, P0 ;  /* 0x000000ff05057208 */ /* 0x000fe20000000000 */
[----:B------:R-:W-:Y:S06]  /*4f70*/  @P1 BRA `(.L_x_68) ;  /* 0x00000000001c1947 */ /* 0x000fec0003800000 */
[----:B------:R-:W-:-:S04]  /*4f80*/  LEA.HI R4, R10, R10, RZ, 0x1 ;  /* 0x0000000a0a047211 */ /* 0x000fc800078f08ff */
[----:B------:R-:W-:-:S04]  /*4f90*/  SHF.R.S32.HI R5, RZ, 0x1, R4 ;  /* 0x00000001ff057819 */ /* 0x000fc80000011404 */
[----:B------:R-:W-:Y:S01]  /*4fa0*/  IADD3 R4, PT, PT, R10, -R5, RZ ;  /* 0x800000050a047210 */ /* 0x000fe20007ffe0ff */
[----:B------:R-:W-:-:S03]  /*4fb0*/  IMAD R15, R5, 0x100000, R15 ;  /* 0x00100000050f7824 */ /* 0x000fc600078e020f */
[----:B------:R-:W-:Y:S01]  /*4fc0*/  LEA R5, R4, 0x3ff00000, 0x14 ;  /* 0x3ff0000004057811 */ /* 0x000fe200078ea0ff */
[----:B------:R-:W-:-:S06]  /*4fd0*/  IMAD.MOV.U32 R4, RZ, RZ, RZ ;  /* 0x000000ffff047224 */ /* 0x000fcc00078e00ff */
[----:B------:R-:W-:-:S11]  /*4fe0*/  DMUL R4, R14, R4 ;  /* 0x000000040e047228 */ /* 0x000fd60000000000 */
.L_x_68:
[----:B------:R-:W-:Y:S02]  /*4ff0*/  DFMA R6, R6, R4, R4 ;  /* 0x000000040606722b */ /* 0x000fe40000000004 */
[----:B------:R-:W-:-:S08]  /*5000*/  DSETP.NEU.AND P0, PT, |R4|, +INF , PT ;  /* 0x7ff000000400742a */ /* 0x000fd00003f0d200 */
[----:B------:R-:W-:Y:S02]  /*5010*/  FSEL R6, R4, R6, !P0 ;  /* 0x0000000604067208 */ /* 0x000fe40004000000 */
[----:B------:R-:W-:Y:S01]  /*5020*/  FSEL R7, R5, R7, !P0 ;  /* 0x0000000705077208 */ /* 0x000fe20004000000 */
[----:B------:R-:W-:Y:S01]  /*5030*/  IMAD.MOV.U32 R5, RZ, RZ, 0x0 ;  /* 0x00000000ff057424 */ /* 0x000fe200078e00ff */
[----:B------:R-:W-:-:S04]  /*5040*/  MOV R4, R0 ;  /* 0x0000000000047202 */ /* 0x000fc80000000f00 */
[----:B------:R-:W-:Y:S05]  /*5050*/  RET.REL.NODEC R4 `(_Z6likeliPdiiiS_S_S_S_S_S_) ;  /* 0xffffffac04e87950 */ /* 0x000fea0003c3ffff */
.L_x_69:
[----:B------:R-:W-:-:S00]  /*5060*/  BRA `(.L_x_69) ;  /* 0xfffffffc00fc7947 */ /* 0x000fc0000383ffff */
[----:B------:R-:W-:-:S00]  /*5070*/  NOP ;  /* 0x0000000000007918 */ /* 0x000fc00000000000 */
        /* <DEDUP_REMOVED lines=8> */
.L_x_72:


//--------------------- .nv.shared.reserved.0     --------------------------
	.section	.nv.shared.reserved.0,"aw",@nobits
	.weak		__nv_reservedSMEM_offset_0_alias
	.size		__nv_reservedSMEM_offset_0_alias, 0, 64
	.other		__nv_reservedSMEM_offset_0_alias,@"STO_CUDA_RESERVED_SHARED STV_DEFAULT"
__nv_reservedSMEM_offset_0_alias:
	.zero		0
	.zero		64


//--------------------- .nv.constant0._Z6likeliPdiiiS_S_S_S_S_S_ --------------------------
	.section	.nv.constant0._Z6likeliPdiiiS_S_S_S_S_S_,"a",@progbits
	.sectionflags	@""
	.align	4
.nv.constant0._Z6likeliPdiiiS_S_S_S_S_S_:
	.zero		968


//--------------------- SYMBOLS --------------------------

	.type		.nv.reservedSmem.offset0,@object
	.size		.nv.reservedSmem.offset0,0x4
	.type		malloc,@function
	.type		free,@function
